// auto-generated by cutlass_sweep.gemm — config: {"arch": "sm_100", "cluster_m": 1, "cluster_n": 1, "dtype": "e5m2", "dtype_b": "e4m3", "layout": "nn", "stages": 0, "tile_k": 32, "tile_m": 64, "tile_n": 128}
#include "cutlass/cutlass.h"
#include "cutlass/gemm/collective/collective_builder.hpp"
#include "cutlass/gemm/device/gemm_universal_adapter.h"
#include "cutlass/gemm/kernel/gemm_universal.hpp"
#include "cutlass/epilogue/collective/collective_builder.hpp"

using ElemA = cutlass::float_e5m2_t;
using ElemB = cutlass::float_e4m3_t;
using ElemCD = cutlass::float_e5m2_t;
using Acc  = float;
using TileShape    = cute::Shape<cute::_64, cute::_128, cute::_32>;
using ClusterShape = cute::Shape<cute::_1, cute::_1, cute::_1>;

using CollectiveEpilogue = typename cutlass::epilogue::collective::CollectiveBuilder<
    cutlass::arch::Sm100, cutlass::arch::OpClassTensorOp,
    TileShape, ClusterShape,
    cutlass::epilogue::collective::EpilogueTileAuto,
    Acc, Acc,
    ElemCD, cutlass::layout::RowMajor, 128 / cutlass::sizeof_bits<ElemCD>::value,
    ElemCD, cutlass::layout::RowMajor, 128 / cutlass::sizeof_bits<ElemCD>::value,
    cutlass::epilogue::collective::EpilogueScheduleAuto
  >::CollectiveOp;

using CollectiveMainloop = typename cutlass::gemm::collective::CollectiveBuilder<
    cutlass::arch::Sm100, cutlass::arch::OpClassTensorOp,
    ElemA, cutlass::layout::RowMajor, 128 / cutlass::sizeof_bits<ElemA>::value,
    ElemB, cutlass::layout::RowMajor, 128 / cutlass::sizeof_bits<ElemB>::value,
    Acc,
    TileShape, ClusterShape,
    cutlass::gemm::collective::StageCountAutoCarveout<static_cast<int>(sizeof(typename CollectiveEpilogue::SharedStorage))>,
    cutlass::gemm::collective::KernelScheduleAuto
  >::CollectiveOp;

using GemmKernel = cutlass::gemm::kernel::GemmUniversal<
    cute::Shape<int,int,int,int>,
    CollectiveMainloop,
    CollectiveEpilogue
>;
using Gemm = cutlass::gemm::device::GemmUniversalAdapter<GemmKernel>;

// Force the device kernel symbol into the cubin without needing a host main.
auto* _anchor = &cutlass::device_kernel<GemmKernel>;


// ===== COMPILED SASS (sm_100a) =====

	.target	sm_100a

	.elftype	@"ET_EXEC"


//--------------------- .note.nv.tkinfo           --------------------------
	.section	.note.nv.tkinfo,"",@"SHT_NOTE"
	.sectionflags	@"SHF_NOTE_NV_TKINFO"
	.tkinfo
        /*0018*/ 	.word	0x00000002
        /*0030*/ 	.string	""
        /*0030*/ 	.string	"ptxas"
        /*0030*/ 	.string	"Cuda compilation tools, release 13.0, V13.0.88"
        /*0030*/ 	.string	"Build cuda_13.0.r13.0/compiler.36424714_0"
        /*0030*/ 	.string	"-arch sm_100a -m 64 "



//--------------------- .note.nv.cuinfo           --------------------------
	.section	.note.nv.cuinfo,"",@"SHT_NOTE"
	.sectionflags	@"SHF_NOTE_NV_CUINFO"
        /*0018*/ 	.short	0x0002
        /*001a*/ 	.short	0x0064
        /*001c*/ 	.short	0x0082
	.zero		2


//--------------------- .nv.info                  --------------------------
	.section	.nv.info,"",@"SHT_CUDA_INFO"
	.align	4


	//----- nvinfo : EIATTR_REGCOUNT
	.align		4
        /*0000*/ 	.byte	0x04, 0x2f
        /*0002*/ 	.short	(.L_19 - .L_18)
	.align		4
.L_18:
        /*0004*/ 	.word	index@(_ZN7cutlass13device_kernelINS_4gemm6kernel13GemmUniversalIN4cute5tupleIJiiiiEEENS1_10collective13CollectiveMmaINS1_35MainloopSm100TmaUmmaWarpSpecializedILi34ELi2ELi4ENS5_IJNS4_1CILi1EEESB_SB_EEEEENS5_IJNSA_ILi64EEENSA_ILi128EEENSA_ILi32EEEEEENS_12float_e5m2_tENS5_IJlSB_lEEENS_12float_e4m3_tENS5_IJSB_llEEENS4_8TiledMMAINS4_8MMA_AtomIJNS4_10MMA_TraitsINS4_19SM100_MMA_F8F6F4_SSEJSI_SK_fSE_SF_NS4_17integral_constantINS4_4UMMA5MajorELSS_0EEENSQ_ISS_LSS_1EEENSQ_INSR_7ScaleInELSV_0EEESW_EEEEEENS4_6LayoutISC_NS5_IJNSA_ILi0EEES10_S10_EEEEENS5_IJNS4_10UnderscoreES13_S13_EEEEENS4_13SM90_TMA_LOADENS4_14ComposedLayoutINS4_7SwizzleILi1ELi4ELi3EEENS4_18smem_ptr_flag_bitsILi8EEENSZ_INS5_IJNSA_ILi8EEESG_EEENS5_IJSG_SB_EEEEEEEvNS4_8identityES16_NS17_INS18_ILi3ELi4ELi3EEES1B_NSZ_INS5_IJSF_S1C_EEENS5_IJSB_SF_EEEEEEEvS1H_EENS_8epilogue10collective18CollectiveEpilogueINS1O_23Sm100TmaWarpSpecializedILi2ELi2ELi32ELb0ELb0EEEJSH_NS5_IJNSZ_ISE_SB_EES1T_EEESI_SJ_SI_SJ_NS1O_6fusion15FusionCallbacksIS1S_NS1V_17LinearCombinationISI_fSI_fLNS_15FloatRoundStyleE2EEESH_S1U_JEEENS4_5SM1004TMEM4LOAD26SM100_TMEM_LOAD_16dp32b32xES16_NS17_INS18_ILi2ELi4ELi3EEES1B_NSZ_INS5_IJS1C_SE_EEENS5_IJSE_SB_EEEEEEENS4_39AutoVectorizingCopyWithAssumedAlignmentILi128EEENS4_14SM90_TMA_STOREES29_S2B_S2B_EEEvvEEEEvNT_6ParamsE)
        /*0008*/ 	.word	0x00000080


	//----- nvinfo : EIATTR_FRAME_SIZE
	.align		4
.L_19:
        /*000c*/ 	.byte	0x04, 0x11
        /*000e*/ 	.short	(.L_21 - .L_20)
	.align		4
.L_20:
        /*0010*/ 	.word	index@($__internal_2_$__cuda_sm10x_tcgen05_guardrail_trap_unallocated_columns_being_dealloced)
        /*0014*/ 	.word	0x00000000


	//----- nvinfo : EIATTR_FRAME_SIZE
	.align		4
.L_21:
        /*0018*/ 	.byte	0x04, 0x11
        /*001a*/ 	.short	(.L_23 - .L_22)
	.align		4
.L_22:
        /*001c*/ 	.word	index@($__internal_1_$__cuda_sm10x_tcgen05_guardrail_trap_phase_invalid_during_alloc)
        /*0020*/ 	.word	0x00000000


	//----- nvinfo : EIATTR_FRAME_SIZE
	.align		4
.L_23:
        /*0024*/ 	.byte	0x04, 0x11
        /*0026*/ 	.short	(.L_25 - .L_24)
	.align		4
.L_24:
        /*0028*/ 	.word	index@($__internal_0_$__cuda_sm10x_tcgen05_guardrail_trap_col_being_dealloced_not_returned_by_alloc)
        /*002c*/ 	.word	0x00000000


	//----- nvinfo : EIATTR_FRAME_SIZE
	.align		4
.L_25:
        /*0030*/ 	.byte	0x04, 0x11
        /*0032*/ 	.short	(.L_27 - .L_26)
	.align		4
.L_26:
        /*0034*/ 	.word	index@(_ZN7cutlass13device_kernelINS_4gemm6kernel13GemmUniversalIN4cute5tupleIJiiiiEEENS1_10collective13CollectiveMmaINS1_35MainloopSm100TmaUmmaWarpSpecializedILi34ELi2ELi4ENS5_IJNS4_1CILi1EEESB_SB_EEEEENS5_IJNSA_ILi64EEENSA_ILi128EEENSA_ILi32EEEEEENS_12float_e5m2_tENS5_IJlSB_lEEENS_12float_e4m3_tENS5_IJSB_llEEENS4_8TiledMMAINS4_8MMA_AtomIJNS4_10MMA_TraitsINS4_19SM100_MMA_F8F6F4_SSEJSI_SK_fSE_SF_NS4_17integral_constantINS4_4UMMA5MajorELSS_0EEENSQ_ISS_LSS_1EEENSQ_INSR_7ScaleInELSV_0EEESW_EEEEEENS4_6LayoutISC_NS5_IJNSA_ILi0EEES10_S10_EEEEENS5_IJNS4_10UnderscoreES13_S13_EEEEENS4_13SM90_TMA_LOADENS4_14ComposedLayoutINS4_7SwizzleILi1ELi4ELi3EEENS4_18smem_ptr_flag_bitsILi8EEENSZ_INS5_IJNSA_ILi8EEESG_EEENS5_IJSG_SB_EEEEEEEvNS4_8identityES16_NS17_INS18_ILi3ELi4ELi3EEES1B_NSZ_INS5_IJSF_S1C_EEENS5_IJSB_SF_EEEEEEEvS1H_EENS_8epilogue10collective18CollectiveEpilogueINS1O_23Sm100TmaWarpSpecializedILi2ELi2ELi32ELb0ELb0EEEJSH_NS5_IJNSZ_ISE_SB_EES1T_EEESI_SJ_SI_SJ_NS1O_6fusion15FusionCallbacksIS1S_NS1V_17LinearCombinationISI_fSI_fLNS_15FloatRoundStyleE2EEESH_S1U_JEEENS4_5SM1004TMEM4LOAD26SM100_TMEM_LOAD_16dp32b32xES16_NS17_INS18_ILi2ELi4ELi3EEES1B_NSZ_INS5_IJS1C_SE_EEENS5_IJSE_SB_EEEEEEENS4_39AutoVectorizingCopyWithAssumedAlignmentILi128EEENS4_14SM90_TMA_STOREES29_S2B_S2B_EEEvvEEEEvNT_6ParamsE)
        /*0038*/ 	.word	0x00000000


	//----- nvinfo : EIATTR_MIN_STACK_SIZE
	.align		4
.L_27:
        /*003c*/ 	.byte	0x04, 0x12
        /*003e*/ 	.short	(.L_29 - .L_28)
	.align		4
.L_28:
        /*0040*/ 	.word	index@(_ZN7cutlass13device_kernelINS_4gemm6kernel13GemmUniversalIN4cute5tupleIJiiiiEEENS1_10collective13CollectiveMmaINS1_35MainloopSm100TmaUmmaWarpSpecializedILi34ELi2ELi4ENS5_IJNS4_1CILi1EEESB_SB_EEEEENS5_IJNSA_ILi64EEENSA_ILi128EEENSA_ILi32EEEEEENS_12float_e5m2_tENS5_IJlSB_lEEENS_12float_e4m3_tENS5_IJSB_llEEENS4_8TiledMMAINS4_8MMA_AtomIJNS4_10MMA_TraitsINS4_19SM100_MMA_F8F6F4_SSEJSI_SK_fSE_SF_NS4_17integral_constantINS4_4UMMA5MajorELSS_0EEENSQ_ISS_LSS_1EEENSQ_INSR_7ScaleInELSV_0EEESW_EEEEEENS4_6LayoutISC_NS5_IJNSA_ILi0EEES10_S10_EEEEENS5_IJNS4_10UnderscoreES13_S13_EEEEENS4_13SM90_TMA_LOADENS4_14ComposedLayoutINS4_7SwizzleILi1ELi4ELi3EEENS4_18smem_ptr_flag_bitsILi8EEENSZ_INS5_IJNSA_ILi8EEESG_EEENS5_IJSG_SB_EEEEEEEvNS4_8identityES16_NS17_INS18_ILi3ELi4ELi3EEES1B_NSZ_INS5_IJSF_S1C_EEENS5_IJSB_SF_EEEEEEEvS1H_EENS_8epilogue10collective18CollectiveEpilogueINS1O_23Sm100TmaWarpSpecializedILi2ELi2ELi32ELb0ELb0EEEJSH_NS5_IJNSZ_ISE_SB_EES1T_EEESI_SJ_SI_SJ_NS1O_6fusion15FusionCallbacksIS1S_NS1V_17LinearCombinationISI_fSI_fLNS_15FloatRoundStyleE2EEESH_S1U_JEEENS4_5SM1004TMEM4LOAD26SM100_TMEM_LOAD_16dp32b32xES16_NS17_INS18_ILi2ELi4ELi3EEES1B_NSZ_INS5_IJS1C_SE_EEENS5_IJSE_SB_EEEEEEENS4_39AutoVectorizingCopyWithAssumedAlignmentILi128EEENS4_14SM90_TMA_STOREES29_S2B_S2B_EEEvvEEEEvNT_6ParamsE)
        /*0044*/ 	.word	0x00000000
.L_29:


//--------------------- .nv.compat                --------------------------
	.section	.nv.compat,"",@"SHT_CUDA_COMPAT_INFO"
	.align	4
        /*0000*/ 	.byte	0x02, 0x09, 0x01, 0x00, 0x02, 0x02, 0x02, 0x00, 0x02, 0x05, 0x05, 0x00, 0x03, 0x07, 0x01, 0x01
        /*0010*/ 	.byte	0x02, 0x03, 0x01, 0x00, 0x02, 0x06, 0x01, 0x00, 0x04, 0x0b, 0x08, 0x00, 0x09, 0x00, 0x00, 0x00
        /*0020*/ 	.byte	0x00, 0x00, 0x00, 0x00


//--------------------- .nv.info._ZN7cutlass13device_kernelINS_4gemm6kernel13GemmUniversalIN4cute5tupleIJiiiiEEENS1_10collective13CollectiveMmaINS1_35MainloopSm100TmaUmmaWarpSpecializedILi34ELi2ELi4ENS5_IJNS4_1CILi1EEESB_SB_EEEEENS5_IJNSA_ILi64EEENSA_ILi128EEENSA_ILi32EEEEEENS_12float_e5m2_tENS5_IJlSB_lEEENS_12float_e4m3_tENS5_IJSB_llEEENS4_8TiledMMAINS4_8MMA_AtomIJNS4_10MMA_TraitsINS4_19SM100_MMA_F8F6F4_SSEJSI_SK_fSE_SF_NS4_17integral_constantINS4_4UMMA5MajorELSS_0EEENSQ_ISS_LSS_1EEENSQ_INSR_7ScaleInELSV_0EEESW_EEEEEENS4_6LayoutISC_NS5_IJNSA_ILi0EEES10_S10_EEEEENS5_IJNS4_10UnderscoreES13_S13_EEEEENS4_13SM90_TMA_LOADENS4_14ComposedLayoutINS4_7SwizzleILi1ELi4ELi3EEENS4_18smem_ptr_flag_bitsILi8EEENSZ_INS5_IJNSA_ILi8EEESG_EEENS5_IJSG_SB_EEEEEEEvNS4_8identityES16_NS17_INS18_ILi3ELi4ELi3EEES1B_NSZ_INS5_IJSF_S1C_EEENS5_IJSB_SF_EEEEEEEvS1H_EENS_8epilogue10collective18CollectiveEpilogueINS1O_23Sm100TmaWarpSpecializedILi2ELi2ELi32ELb0ELb0EEEJSH_NS5_IJNSZ_ISE_SB_EES1T_EEESI_SJ_SI_SJ_NS1O_6fusion15FusionCallbacksIS1S_NS1V_17LinearCombinationISI_fSI_fLNS_15FloatRoundStyleE2EEESH_S1U_JEEENS4_5SM1004TMEM4LOAD26SM100_TMEM_LOAD_16dp32b32xES16_NS17_INS18_ILi2ELi4ELi3EEES1B_NSZ_INS5_IJS1C_SE_EEENS5_IJSE_SB_EEEEEEENS4_39AutoVectorizingCopyWithAssumedAlignmentILi128EEENS4_14SM90_TMA_STOREES29_S2B_S2B_EEEvvEEEEvNT_6ParamsE --------------------------
	.section	.nv.info._ZN7cutlass13device_kernelINS_4gemm6kernel13GemmUniversalIN4cute5tupleIJiiiiEEENS1_10collective13CollectiveMmaINS1_35MainloopSm100TmaUmmaWarpSpecializedILi34ELi2ELi4ENS5_IJNS4_1CILi1EEESB_SB_EEEEENS5_IJNSA_ILi64EEENSA_ILi128EEENSA_ILi32EEEEEENS_12float_e5m2_tENS5_IJlSB_lEEENS_12float_e4m3_tENS5_IJSB_llEEENS4_8TiledMMAINS4_8MMA_AtomIJNS4_10MMA_TraitsINS4_19SM100_MMA_F8F6F4_SSEJSI_SK_fSE_SF_NS4_17integral_constantINS4_4UMMA5MajorELSS_0EEENSQ_ISS_LSS_1EEENSQ_INSR_7ScaleInELSV_0EEESW_EEEEEENS4_6LayoutISC_NS5_IJNSA_ILi0EEES10_S10_EEEEENS5_IJNS4_10UnderscoreES13_S13_EEEEENS4_13SM90_TMA_LOADENS4_14ComposedLayoutINS4_7SwizzleILi1ELi4ELi3EEENS4_18smem_ptr_flag_bitsILi8EEENSZ_INS5_IJNSA_ILi8EEESG_EEENS5_IJSG_SB_EEEEEEEvNS4_8identityES16_NS17_INS18_ILi3ELi4ELi3EEES1B_NSZ_INS5_IJSF_S1C_EEENS5_IJSB_SF_EEEEEEEvS1H_EENS_8epilogue10collective18CollectiveEpilogueINS1O_23Sm100TmaWarpSpecializedILi2ELi2ELi32ELb0ELb0EEEJSH_NS5_IJNSZ_ISE_SB_EES1T_EEESI_SJ_SI_SJ_NS1O_6fusion15FusionCallbacksIS1S_NS1V_17LinearCombinationISI_fSI_fLNS_15FloatRoundStyleE2EEESH_S1U_JEEENS4_5SM1004TMEM4LOAD26SM100_TMEM_LOAD_16dp32b32xES16_NS17_INS18_ILi2ELi4ELi3EEES1B_NSZ_INS5_IJS1C_SE_EEENS5_IJSE_SB_EEEEEEENS4_39AutoVectorizingCopyWithAssumedAlignmentILi128EEENS4_14SM90_TMA_STOREES29_S2B_S2B_EEEvvEEEEvNT_6ParamsE,"",@"SHT_CUDA_INFO"
	.sectionflags	@""
	.align	4


	//----- nvinfo : EIATTR_CUDA_API_VERSION
	.align		4
        /*0000*/ 	.byte	0x04, 0x37
        /*0002*/ 	.short	(.L_31 - .L_30)
.L_30:
        /*0004*/ 	.word	0x00000082


	//----- nvinfo : EIATTR_KPARAM_INFO
	.align		4
.L_31:
        /*0008*/ 	.byte	0x04, 0x17
        /*000a*/ 	.short	(.L_33 - .L_32)
.L_32:
        /*000c*/ 	.word	0x00000000
        /*0010*/ 	.short	0x0000
        /*0012*/ 	.short	0x0000
        /*0014*/ 	.byte	0x00, 0xf0, 0x01, 0x20


	//----- nvinfo : EIATTR_AT_ENTRY_FRAGMENTS
	.align		4
.L_33:
        /*0018*/ 	.byte	0x04, 0x4f
        /*001a*/ 	.short	(.L_35 - .L_34)


	//   ....[0]....
.L_34:
        /*001c*/ 	.word	0x00000006


	//----- nvinfo : EIATTR_RESERVED_SMEM_USED
	.align		4
.L_35:
        /*0020*/ 	.byte	0x01, 0x41
	.zero		2


	//----- nvinfo : EIATTR_SPARSE_MMA_MASK
	.align		4
        /*0024*/ 	.byte	0x03, 0x50
        /*0026*/ 	.short	0x0000


	//----- nvinfo : EIATTR_TCGEN05_1CTA_USED
	.align		4
        /*0028*/ 	.byte	0x01, 0x51
	.zero		2


	//----- nvinfo : EIATTR_MAXREG_COUNT
	.align		4
        /*002c*/ 	.byte	0x03, 0x1b
        /*002e*/ 	.short	0x00ff


	//----- nvinfo : EIATTR_NUM_BARRIERS
	.align		4
        /*0030*/ 	.byte	0x02, 0x4c
        /*0032*/ 	.byte	0x07
	.zero		1


	//----- nvinfo : EIATTR_EXTERNS
	.align		4
        /*0034*/ 	.byte	0x04, 0x0f
        /*0036*/ 	.short	(.L_37 - .L_36)


	//   ....[0]....
	.align		4
.L_36:
        /*0038*/ 	.word	index@(__assertfail)


	//----- nvinfo : EIATTR_MERCURY_ISA_VERSION
	.align		4
.L_37:
        /*003c*/ 	.byte	0x03, 0x5f
        /*003e*/ 	.short	0x0101


	//----- nvinfo : EIATTR_INT_WARP_WIDE_INSTR_OFFSETS
	.align		4
        /*0040*/ 	.byte	0x04, 0x31
        /*0042*/ 	.short	(.L_39 - .L_38)


	//   ....[0]....
.L_38:
        /*0044*/ 	.word	0x000021a0


	//   ....[1]....
        /*0048*/ 	.word	0x00004be0


	//   ....[2]....
        /*004c*/ 	.word	0x00004c00


	//   ....[3]....
        /*0050*/ 	.word	0x00004c30


	//   ....[4]....
        /*0054*/ 	.word	0x00005560


	//   ....[5]....
        /*0058*/ 	.word	0x000055d0


	//   ....[6]....
        /*005c*/ 	.word	0x000057b0


	//   ....[7]....
        /*0060*/ 	.word	0x00005910


	//----- nvinfo : EIATTR_COOP_GROUP_MASK_REGIDS
	.align		4
.L_39:
        /*0064*/ 	.byte	0x04, 0x29
        /*0066*/ 	.short	(.L_41 - .L_40)


	//   ....[0]....
.L_40:
        /*0068*/ 	.word	0xffffffff


	//   ....[1]....
        /*006c*/ 	.word	0xffffffff


	//   ....[2]....
        /*0070*/ 	.word	0xffffffff


	//   ....[3]....
        /*0074*/ 	.word	0xffffffff


	//   ....[4]....
        /*0078*/ 	.word	0xffffffff


	//   ....[5]....
        /*007c*/ 	.word	0xffffffff


	//   ....[6]....
        /*0080*/ 	.word	0xffffffff


	//   ....[7]....
        /*0084*/ 	.word	0xffffffff


	//   ....[8]....
        /*0088*/ 	.word	0xffffffff


	//   ....[9]....
        /*008c*/ 	.word	0xffffffff


	//   ....[10]....
        /*0090*/ 	.word	0xffffffff


	//   ....[11]....
        /*0094*/ 	.word	0xffffffff


	//   ....[12]....
        /*0098*/ 	.word	0xffffffff


	//----- nvinfo : EIATTR_COOP_GROUP_INSTR_OFFSETS
	.align		4
.L_41:
        /*009c*/ 	.byte	0x04, 0x28
        /*009e*/ 	.short	(.L_43 - .L_42)


	//   ....[0]....
.L_42:
        /*00a0*/ 	.word	0x00000090


	//   ....[1]....
        /*00a4*/ 	.word	0x000004d0


	//   ....[2]....
        /*00a8*/ 	.word	0x00000a30


	//   ....[3]....
        /*00ac*/ 	.word	0x00000b90


	//   ....[4]....
        /*00b0*/ 	.word	0x00000c90


	//   ....[5]....
        /*00b4*/ 	.word	0x00000e00


	//   ....[6]....
        /*00b8*/ 	.word	0x00000fa0


	//   ....[7]....
        /*00bc*/ 	.word	0x00002080


	//   ....[8]....
        /*00c0*/ 	.word	0x00003f40


	//   ....[9]....
        /*00c4*/ 	.word	0x00004150


	//   ....[10]....
        /*00c8*/ 	.word	0x00004180


	//   ....[11]....
        /*00cc*/ 	.word	0x00004ac0


	//   ....[12]....
        /*00d0*/ 	.word	0x00004cf0


	//----- nvinfo : EIATTR_VRC_CTA_INIT_COUNT
	.align		4
.L_43:
        /*00d4*/ 	.byte	0x02, 0x4a
        /*00d6*/ 	.byte	0x80
	.zero		1


	//----- nvinfo : EIATTR_SYSCALL_OFFSETS
	.align		4
        /*00d8*/ 	.byte	0x04, 0x46
        /*00da*/ 	.short	(.L_45 - .L_44)


	//   ....[0]....
.L_44:
        /*00dc*/ 	.word	0x00006350


	//   ....[1]....
        /*00e0*/ 	.word	0x00006490


	//   ....[2]....
        /*00e4*/ 	.word	0x00006c90


	//   ....[3]....
        /*00e8*/ 	.word	0x00007a20


	//----- nvinfo : EIATTR_MBARRIER_INSTR_OFFSETS
	.align		4
.L_45:
        /*00ec*/ 	.byte	0x04, 0x39
        /*00ee*/ 	.short	(.L_47 - .L_46)


	//   ....[0]....
.L_46:
        /*00f0*/ 	.word	0x000005d0
        /*00f4*/ 	.word	0x000000ff
        /*00f8*/ 	.word	0x00000000
        /*00fc*/ 	.short	0x0100
        /*00fe*/ 	.byte	0x05
	.zero		1


	//   ....[1]....
        /*0100*/ 	.word	0x000005e0
        /*0104*/ 	.word	0x000000ff
        /*0108*/ 	.word	0x00000110
        /*010c*/ 	.short	0x0100
        /*010e*/ 	.byte	0x05
	.zero		1


	//   ....[2]....
        /*0110*/ 	.word	0x000005f0
        /*0114*/ 	.word	0x000000ff
        /*0118*/ 	.word	0x00000008
        /*011c*/ 	.short	0x0100
        /*011e*/ 	.byte	0x05
	.zero		1


	//   ....[3]....
        /*0120*/ 	.word	0x00000600
        /*0124*/ 	.word	0x000000ff
        /*0128*/ 	.word	0x00000118
        /*012c*/ 	.short	0x0100
        /*012e*/ 	.byte	0x05
	.zero		1


	//   ....[4]....
        /*0130*/ 	.word	0x00000610
        /*0134*/ 	.word	0x000000ff
        /*0138*/ 	.word	0x00000010
        /*013c*/ 	.short	0x0100
        /*013e*/ 	.byte	0x05
	.zero		1


	//   ....[5]....
        /*0140*/ 	.word	0x00000620
        /*0144*/ 	.word	0x000000ff
        /*0148*/ 	.word	0x00000120
        /*014c*/ 	.short	0x0100
        /*014e*/ 	.byte	0x05
	.zero		1


	//   ....[6]....
        /*0150*/ 	.word	0x00000630
        /*0154*/ 	.word	0x000000ff
        /*0158*/ 	.word	0x00000018
        /*015c*/ 	.short	0x0100
        /*015e*/ 	.byte	0x05
	.zero		1


	//   ....[7]....
        /*0160*/ 	.word	0x00000640
        /*0164*/ 	.word	0x000000ff
        /*0168*/ 	.word	0x00000128
        /*016c*/ 	.short	0x0100
        /*016e*/ 	.byte	0x05
	.zero		1


	//   ....[8]....
        /*0170*/ 	.word	0x00000650
        /*0174*/ 	.word	0x000000ff
        /*0178*/ 	.word	0x00000020
        /*017c*/ 	.short	0x0100
        /*017e*/ 	.byte	0x05
	.zero		1


	//   ....[9]....
        /*0180*/ 	.word	0x00000660
        /*0184*/ 	.word	0x000000ff
        /*0188*/ 	.word	0x00000130
        /*018c*/ 	.short	0x0100
        /*018e*/ 	.byte	0x05
	.zero		1


	//   ....[10]....
        /*0190*/ 	.word	0x00000670
        /*0194*/ 	.word	0x000000ff
        /*0198*/ 	.word	0x00000028
        /*019c*/ 	.short	0x0100
        /*019e*/ 	.byte	0x05
	.zero		1


	//   ....[11]....
        /*01a0*/ 	.word	0x00000680
        /*01a4*/ 	.word	0x000000ff
        /*01a8*/ 	.word	0x00000138
        /*01ac*/ 	.short	0x0100
        /*01ae*/ 	.byte	0x05
	.zero		1


	//   ....[12]....
        /*01b0*/ 	.word	0x00000690
        /*01b4*/ 	.word	0x000000ff
        /*01b8*/ 	.word	0x00000030
        /*01bc*/ 	.short	0x0100
        /*01be*/ 	.byte	0x05
	.zero		1


	//   ....[13]....
        /*01c0*/ 	.word	0x000006a0
        /*01c4*/ 	.word	0x000000ff
        /*01c8*/ 	.word	0x00000140
        /*01cc*/ 	.short	0x0100
        /*01ce*/ 	.byte	0x05
	.zero		1


	//   ....[14]....
        /*01d0*/ 	.word	0x000006b0
        /*01d4*/ 	.word	0x000000ff
        /*01d8*/ 	.word	0x00000038
        /*01dc*/ 	.short	0x0100
        /*01de*/ 	.byte	0x05
	.zero		1


	//   ....[15]....
        /*01e0*/ 	.word	0x000006c0
        /*01e4*/ 	.word	0x000000ff
        /*01e8*/ 	.word	0x00000148
        /*01ec*/ 	.short	0x0100
        /*01ee*/ 	.byte	0x05
	.zero		1


	//   ....[16]....
        /*01f0*/ 	.word	0x000006d0
        /*01f4*/ 	.word	0x000000ff
        /*01f8*/ 	.word	0x00000040
        /*01fc*/ 	.short	0x0100
        /*01fe*/ 	.byte	0x05
	.zero		1


	//   ....[17]....
        /*0200*/ 	.word	0x000006e0
        /*0204*/ 	.word	0x000000ff
        /*0208*/ 	.word	0x00000150
        /*020c*/ 	.short	0x0100
        /*020e*/ 	.byte	0x05
	.zero		1


	//   ....[18]....
        /*0210*/ 	.word	0x000006f0
        /*0214*/ 	.word	0x000000ff
        /*0218*/ 	.word	0x00000048
        /*021c*/ 	.short	0x0100
        /*021e*/ 	.byte	0x05
	.zero		1


	//   ....[19]....
        /*0220*/ 	.word	0x00000700
        /*0224*/ 	.word	0x000000ff
        /*0228*/ 	.word	0x00000158
        /*022c*/ 	.short	0x0100
        /*022e*/ 	.byte	0x05
	.zero		1


	//   ....[20]....
        /*0230*/ 	.word	0x00000710
        /*0234*/ 	.word	0x000000ff
        /*0238*/ 	.word	0x00000050
        /*023c*/ 	.short	0x0100
        /*023e*/ 	.byte	0x05
	.zero		1


	//   ....[21]....
        /*0240*/ 	.word	0x00000720
        /*0244*/ 	.word	0x000000ff
        /*0248*/ 	.word	0x00000160
        /*024c*/ 	.short	0x0100
        /*024e*/ 	.byte	0x05
	.zero		1


	//   ....[22]....
        /*0250*/ 	.word	0x00000730
        /*0254*/ 	.word	0x000000ff
        /*0258*/ 	.word	0x00000058
        /*025c*/ 	.short	0x0100
        /*025e*/ 	.byte	0x05
	.zero		1


	//   ....[23]....
        /*0260*/ 	.word	0x00000740
        /*0264*/ 	.word	0x000000ff
        /*0268*/ 	.word	0x00000168
        /*026c*/ 	.short	0x0100
        /*026e*/ 	.byte	0x05
	.zero		1


	//   ....[24]....
        /*0270*/ 	.word	0x00000750
        /*0274*/ 	.word	0x000000ff
        /*0278*/ 	.word	0x00000060
        /*027c*/ 	.short	0x0100
        /*027e*/ 	.byte	0x05
	.zero		1


	//   ....[25]....
        /*0280*/ 	.word	0x00000760
        /*0284*/ 	.word	0x000000ff
        /*0288*/ 	.word	0x00000170
        /*028c*/ 	.short	0x0100
        /*028e*/ 	.byte	0x05
	.zero		1


	//   ....[26]....
        /*0290*/ 	.word	0x00000770
        /*0294*/ 	.word	0x000000ff
        /*0298*/ 	.word	0x00000068
        /*029c*/ 	.short	0x0100
        /*029e*/ 	.byte	0x05
	.zero		1


	//   ....[27]....
        /*02a0*/ 	.word	0x00000780
        /*02a4*/ 	.word	0x000000ff
        /*02a8*/ 	.word	0x00000178
        /*02ac*/ 	.short	0x0100
        /*02ae*/ 	.byte	0x05
	.zero		1


	//   ....[28]....
        /*02b0*/ 	.word	0x00000790
        /*02b4*/ 	.word	0x000000ff
        /*02b8*/ 	.word	0x00000070
        /*02bc*/ 	.short	0x0100
        /*02be*/ 	.byte	0x05
	.zero		1


	//   ....[29]....
        /*02c0*/ 	.word	0x000007a0
        /*02c4*/ 	.word	0x000000ff
        /*02c8*/ 	.word	0x00000180
        /*02cc*/ 	.short	0x0100
        /*02ce*/ 	.byte	0x05
	.zero		1


	//   ....[30]....
        /*02d0*/ 	.word	0x000007b0
        /*02d4*/ 	.word	0x000000ff
        /*02d8*/ 	.word	0x00000078
        /*02dc*/ 	.short	0x0100
        /*02de*/ 	.byte	0x05
	.zero		1


	//   ....[31]....
        /*02e0*/ 	.word	0x000007c0
        /*02e4*/ 	.word	0x000000ff
        /*02e8*/ 	.word	0x00000188
        /*02ec*/ 	.short	0x0100
        /*02ee*/ 	.byte	0x05
	.zero		1


	//   ....[32]....
        /*02f0*/ 	.word	0x000007d0
        /*02f4*/ 	.word	0x000000ff
        /*02f8*/ 	.word	0x00000080
        /*02fc*/ 	.short	0x0100
        /*02fe*/ 	.byte	0x05
	.zero		1


	//   ....[33]....
        /*0300*/ 	.word	0x000007e0
        /*0304*/ 	.word	0x000000ff
        /*0308*/ 	.word	0x00000190
        /*030c*/ 	.short	0x0100
        /*030e*/ 	.byte	0x05
	.zero		1


	//   ....[34]....
        /*0310*/ 	.word	0x000007f0
        /*0314*/ 	.word	0x000000ff
        /*0318*/ 	.word	0x00000088
        /*031c*/ 	.short	0x0100
        /*031e*/ 	.byte	0x05
	.zero		1


	//   ....[35]....
        /*0320*/ 	.word	0x00000800
        /*0324*/ 	.word	0x000000ff
        /*0328*/ 	.word	0x00000198
        /*032c*/ 	.short	0x0100
        /*032e*/ 	.byte	0x05
	.zero		1


	//   ....[36]....
        /*0330*/ 	.word	0x00000810
        /*0334*/ 	.word	0x000000ff
        /*0338*/ 	.word	0x00000090
        /*033c*/ 	.short	0x0100
        /*033e*/ 	.byte	0x05
	.zero		1


	//   ....[37]....
        /*0340*/ 	.word	0x00000820
        /*0344*/ 	.word	0x000000ff
        /*0348*/ 	.word	0x000001a0
        /*034c*/ 	.short	0x0100
        /*034e*/ 	.byte	0x05
	.zero		1


	//   ....[38]....
        /*0350*/ 	.word	0x00000830
        /*0354*/ 	.word	0x000000ff
        /*0358*/ 	.word	0x00000098
        /*035c*/ 	.short	0x0100
        /*035e*/ 	.byte	0x05
	.zero		1


	//   ....[39]....
        /*0360*/ 	.word	0x00000840
        /*0364*/ 	.word	0x000000ff
        /*0368*/ 	.word	0x000001a8
        /*036c*/ 	.short	0x0100
        /*036e*/ 	.byte	0x05
	.zero		1


	//   ....[40]....
        /*0370*/ 	.word	0x00000850
        /*0374*/ 	.word	0x000000ff
        /*0378*/ 	.word	0x000000a0
        /*037c*/ 	.short	0x0100
        /*037e*/ 	.byte	0x05
	.zero		1


	//   ....[41]....
        /*0380*/ 	.word	0x00000860
        /*0384*/ 	.word	0x000000ff
        /*0388*/ 	.word	0x000001b0
        /*038c*/ 	.short	0x0100
        /*038e*/ 	.byte	0x05
	.zero		1


	//   ....[42]....
        /*0390*/ 	.word	0x00000870
        /*0394*/ 	.word	0x000000ff
        /*0398*/ 	.word	0x000000a8
        /*039c*/ 	.short	0x0100
        /*039e*/ 	.byte	0x05
	.zero		1


	//   ....[43]....
        /*03a0*/ 	.word	0x00000880
        /*03a4*/ 	.word	0x000000ff
        /*03a8*/ 	.word	0x000001b8
        /*03ac*/ 	.short	0x0100
        /*03ae*/ 	.byte	0x05
	.zero		1


	//   ....[44]....
        /*03b0*/ 	.word	0x00000890
        /*03b4*/ 	.word	0x000000ff
        /*03b8*/ 	.word	0x000000b0
        /*03bc*/ 	.short	0x0100
        /*03be*/ 	.byte	0x05
	.zero		1


	//   ....[45]....
        /*03c0*/ 	.word	0x000008a0
        /*03c4*/ 	.word	0x000000ff
        /*03c8*/ 	.word	0x000001c0
        /*03cc*/ 	.short	0x0100
        /*03ce*/ 	.byte	0x05
	.zero		1


	//   ....[46]....
        /*03d0*/ 	.word	0x000008b0
        /*03d4*/ 	.word	0x000000ff
        /*03d8*/ 	.word	0x000000b8
        /*03dc*/ 	.short	0x0100
        /*03de*/ 	.byte	0x05
	.zero		1


	//   ....[47]....
        /*03e0*/ 	.word	0x000008c0
        /*03e4*/ 	.word	0x000000ff
        /*03e8*/ 	.word	0x000001c8
        /*03ec*/ 	.short	0x0100
        /*03ee*/ 	.byte	0x05
	.zero		1


	//   ....[48]....
        /*03f0*/ 	.word	0x000008d0
        /*03f4*/ 	.word	0x000000ff
        /*03f8*/ 	.word	0x000000c0
        /*03fc*/ 	.short	0x0100
        /*03fe*/ 	.byte	0x05
	.zero		1


	//   ....[49]....
        /*0400*/ 	.word	0x000008e0
        /*0404*/ 	.word	0x000000ff
        /*0408*/ 	.word	0x000001d0
        /*040c*/ 	.short	0x0100
        /*040e*/ 	.byte	0x05
	.zero		1


	//   ....[50]....
        /*0410*/ 	.word	0x000008f0
        /*0414*/ 	.word	0x000000ff
        /*0418*/ 	.word	0x000000c8
        /*041c*/ 	.short	0x0100
        /*041e*/ 	.byte	0x05
	.zero		1


	//   ....[51]....
        /*0420*/ 	.word	0x00000900
        /*0424*/ 	.word	0x000000ff
        /*0428*/ 	.word	0x000001d8
        /*042c*/ 	.short	0x0100
        /*042e*/ 	.byte	0x05
	.zero		1


	//   ....[52]....
        /*0430*/ 	.word	0x00000910
        /*0434*/ 	.word	0x000000ff
        /*0438*/ 	.word	0x000000d0
        /*043c*/ 	.short	0x0100
        /*043e*/ 	.byte	0x05
	.zero		1


	//   ....[53]....
        /*0440*/ 	.word	0x00000920
        /*0444*/ 	.word	0x000000ff
        /*0448*/ 	.word	0x000001e0
        /*044c*/ 	.short	0x0100
        /*044e*/ 	.byte	0x05
	.zero		1


	//   ....[54]....
        /*0450*/ 	.word	0x00000930
        /*0454*/ 	.word	0x000000ff
        /*0458*/ 	.word	0x000000d8
        /*045c*/ 	.short	0x0100
        /*045e*/ 	.byte	0x05
	.zero		1


	//   ....[55]....
        /*0460*/ 	.word	0x00000940
        /*0464*/ 	.word	0x000000ff
        /*0468*/ 	.word	0x000001e8
        /*046c*/ 	.short	0x0100
        /*046e*/ 	.byte	0x05
	.zero		1


	//   ....[56]....
        /*0470*/ 	.word	0x00000950
        /*0474*/ 	.word	0x000000ff
        /*0478*/ 	.word	0x000000e0
        /*047c*/ 	.short	0x0100
        /*047e*/ 	.byte	0x05
	.zero		1


	//   ....[57]....
        /*0480*/ 	.word	0x00000960
        /*0484*/ 	.word	0x000000ff
        /*0488*/ 	.word	0x000001f0
        /*048c*/ 	.short	0x0100
        /*048e*/ 	.byte	0x05
	.zero		1


	//   ....[58]....
        /*0490*/ 	.word	0x00000970
        /*0494*/ 	.word	0x000000ff
        /*0498*/ 	.word	0x000000e8
        /*049c*/ 	.short	0x0100
        /*049e*/ 	.byte	0x05
	.zero		1


	//   ....[59]....
        /*04a0*/ 	.word	0x00000980
        /*04a4*/ 	.word	0x000000ff
        /*04a8*/ 	.word	0x000001f8
        /*04ac*/ 	.short	0x0100
        /*04ae*/ 	.byte	0x05
	.zero		1


	//   ....[60]....
        /*04b0*/ 	.word	0x00000990
        /*04b4*/ 	.word	0x000000ff
        /*04b8*/ 	.word	0x000000f0
        /*04bc*/ 	.short	0x0100
        /*04be*/ 	.byte	0x05
	.zero		1


	//   ....[61]....
        /*04c0*/ 	.word	0x000009a0
        /*04c4*/ 	.word	0x000000ff
        /*04c8*/ 	.word	0x00000200
        /*04cc*/ 	.short	0x0100
        /*04ce*/ 	.byte	0x05
	.zero		1


	//   ....[62]....
        /*04d0*/ 	.word	0x000009b0
        /*04d4*/ 	.word	0x000000ff
        /*04d8*/ 	.word	0x000000f8
        /*04dc*/ 	.short	0x0100
        /*04de*/ 	.byte	0x05
	.zero		1


	//   ....[63]....
        /*04e0*/ 	.word	0x000009c0
        /*04e4*/ 	.word	0x000000ff
        /*04e8*/ 	.word	0x00000208
        /*04ec*/ 	.short	0x0100
        /*04ee*/ 	.byte	0x05
	.zero		1


	//   ....[64]....
        /*04f0*/ 	.word	0x000009d0
        /*04f4*/ 	.word	0x000000ff
        /*04f8*/ 	.word	0x00000100
        /*04fc*/ 	.short	0x0100
        /*04fe*/ 	.byte	0x05
	.zero		1


	//   ....[65]....
        /*0500*/ 	.word	0x000009e0
        /*0504*/ 	.word	0x000000ff
        /*0508*/ 	.word	0x00000210
        /*050c*/ 	.short	0x0100
        /*050e*/ 	.byte	0x05
	.zero		1


	//   ....[66]....
        /*0510*/ 	.word	0x000009f0
        /*0514*/ 	.word	0x000000ff
        /*0518*/ 	.word	0x00000108
        /*051c*/ 	.short	0x0100
        /*051e*/ 	.byte	0x05
	.zero		1


	//   ....[67]....
        /*0520*/ 	.word	0x00000a00
        /*0524*/ 	.word	0x000000ff
        /*0528*/ 	.word	0x00000218
        /*052c*/ 	.short	0x0100
        /*052e*/ 	.byte	0x05
	.zero		1


	//   ....[68]....
        /*0530*/ 	.word	0x00000b40
        /*0534*/ 	.word	0x000000ff
        /*0538*/ 	.word	0x00000220
        /*053c*/ 	.short	0x0100
        /*053e*/ 	.byte	0x07
	.zero		1


	//   ....[69]....
        /*0540*/ 	.word	0x00000b50
        /*0544*/ 	.word	0x000000ff
        /*0548*/ 	.word	0x00000230
        /*054c*/ 	.short	0x0100
        /*054e*/ 	.byte	0x07
	.zero		1


	//   ....[70]....
        /*0550*/ 	.word	0x00000b60
        /*0554*/ 	.word	0x000000ff
        /*0558*/ 	.word	0x00000228
        /*055c*/ 	.short	0x0100
        /*055e*/ 	.byte	0x07
	.zero		1


	//   ....[71]....
        /*0560*/ 	.word	0x00000b70
        /*0564*/ 	.word	0x000000ff
        /*0568*/ 	.word	0x00000238
        /*056c*/ 	.short	0x0100
        /*056e*/ 	.byte	0x07
	.zero		1


	//   ....[72]....
        /*0570*/ 	.word	0x00000c60
        /*0574*/ 	.word	0x000000ff
        /*0578*/ 	.word	0x00000240
        /*057c*/ 	.short	0x0100
        /*057e*/ 	.byte	0x05
	.zero		1


	//   ....[73]....
        /*0580*/ 	.word	0x00000c70
        /*0584*/ 	.word	0x000000ff
        /*0588*/ 	.word	0x00000248
        /*058c*/ 	.short	0x0100
        /*058e*/ 	.byte	0x05
	.zero		1


	//   ....[74]....
        /*0590*/ 	.word	0x00000db0
        /*0594*/ 	.word	0x000000ff
        /*0598*/ 	.word	0x00000250
        /*059c*/ 	.short	0x0100
        /*059e*/ 	.byte	0x05
	.zero		1


	//   ....[75]....
        /*05a0*/ 	.word	0x00000dc0
        /*05a4*/ 	.word	0x000000ff
        /*05a8*/ 	.word	0x00000260
        /*05ac*/ 	.short	0x0100
        /*05ae*/ 	.byte	0x05
	.zero		1


	//   ....[76]....
        /*05b0*/ 	.word	0x00000dd0
        /*05b4*/ 	.word	0x000000ff
        /*05b8*/ 	.word	0x00000258
        /*05bc*/ 	.short	0x0100
        /*05be*/ 	.byte	0x05
	.zero		1


	//   ....[77]....
        /*05c0*/ 	.word	0x00000de0
        /*05c4*/ 	.word	0x000000ff
        /*05c8*/ 	.word	0x00000268
        /*05cc*/ 	.short	0x0100
        /*05ce*/ 	.byte	0x05
	.zero		1


	//   ....[78]....
        /*05d0*/ 	.word	0x00000f10
        /*05d4*/ 	.word	0x000000ff
        /*05d8*/ 	.word	0x00000270
        /*05dc*/ 	.short	0x0100
        /*05de*/ 	.byte	0x07
	.zero		1


	//   ....[79]....
        /*05e0*/ 	.word	0x00000f20
        /*05e4*/ 	.word	0x000000ff
        /*05e8*/ 	.word	0x00000290
        /*05ec*/ 	.short	0x0100
        /*05ee*/ 	.byte	0x07
	.zero		1


	//   ....[80]....
        /*05f0*/ 	.word	0x00000f30
        /*05f4*/ 	.word	0x000000ff
        /*05f8*/ 	.word	0x00000278
        /*05fc*/ 	.short	0x0100
        /*05fe*/ 	.byte	0x07
	.zero		1


	//   ....[81]....
        /*0600*/ 	.word	0x00000f40
        /*0604*/ 	.word	0x000000ff
        /*0608*/ 	.word	0x00000298
        /*060c*/ 	.short	0x0100
        /*060e*/ 	.byte	0x07
	.zero		1


	//   ....[82]....
        /*0610*/ 	.word	0x00000f50
        /*0614*/ 	.word	0x000000ff
        /*0618*/ 	.word	0x00000280
        /*061c*/ 	.short	0x0100
        /*061e*/ 	.byte	0x07
	.zero		1


	//   ....[83]....
        /*0620*/ 	.word	0x00000f60
        /*0624*/ 	.word	0x000000ff
        /*0628*/ 	.word	0x000002a0
        /*062c*/ 	.short	0x0100
        /*062e*/ 	.byte	0x07
	.zero		1


	//   ....[84]....
        /*0630*/ 	.word	0x00000f70
        /*0634*/ 	.word	0x000000ff
        /*0638*/ 	.word	0x00000288
        /*063c*/ 	.short	0x0100
        /*063e*/ 	.byte	0x07
	.zero		1


	//   ....[85]....
        /*0640*/ 	.word	0x00000f80
        /*0644*/ 	.word	0x000000ff
        /*0648*/ 	.word	0x000002a8
        /*064c*/ 	.short	0x0100
        /*064e*/ 	.byte	0x07
	.zero		1


	//   ....[86]....
        /*0650*/ 	.word	0x00001070
        /*0654*/ 	.word	0x000000ff
        /*0658*/ 	.word	0x000002b0
        /*065c*/ 	.short	0x0100
        /*065e*/ 	.byte	0x05
	.zero		1


	//   ....[87]....
        /*0660*/ 	.word	0x00001080
        /*0664*/ 	.word	0x000000ff
        /*0668*/ 	.word	0x000002c0
        /*066c*/ 	.short	0x0100
        /*066e*/ 	.byte	0x05
	.zero		1


	//   ....[88]....
        /*0670*/ 	.word	0x00001090
        /*0674*/ 	.word	0x000000ff
        /*0678*/ 	.word	0x000002b8
        /*067c*/ 	.short	0x0100
        /*067e*/ 	.byte	0x05
	.zero		1


	//   ....[89]....
        /*0680*/ 	.word	0x000010a0
        /*0684*/ 	.word	0x000000ff
        /*0688*/ 	.word	0x000002c8
        /*068c*/ 	.short	0x0100
        /*068e*/ 	.byte	0x05
	.zero		1


	//   ....[90]....
        /*0690*/ 	.word	0x00001980
        /*0694*/ 	.word	0x00000003
        /*0698*/ 	.word	0x000002c0
        /*069c*/ 	.short	0x010a
        /*069e*/ 	.byte	0xff
	.zero		1


	//   ....[91]....
        /*06a0*/ 	.word	0x000019b0
        /*06a4*/ 	.word	0x00000003
        /*06a8*/ 	.word	0x000002b0
        /*06ac*/ 	.short	0x0101
        /*06ae*/ 	.byte	0xff
	.zero		1


	//   ....[92]....
        /*06b0*/ 	.word	0x00001a80
        /*06b4*/ 	.word	0x000000ff
        /*06b8*/ 	.word	0x00000110
        /*06bc*/ 	.short	0x010a
        /*06be*/ 	.byte	0x08
	.zero		1


	//   ....[93]....
        /*06c0*/ 	.word	0x00001b20
        /*06c4*/ 	.word	0x000000ff
        /*06c8*/ 	.word	0x00000110
        /*06cc*/ 	.short	0x010a
        /*06ce*/ 	.byte	0x21
	.zero		1


	//   ....[94]....
        /*06d0*/ 	.word	0x00001c70
        /*06d4*/ 	.word	0x000000ff
        /*06d8*/ 	.word	0x00000110
        /*06dc*/ 	.short	0x010a
        /*06de*/ 	.byte	0x08
	.zero		1


	//   ....[95]....
        /*06e0*/ 	.word	0x00001d80
        /*06e4*/ 	.word	0x000000ff
        /*06e8*/ 	.word	0x00000248
        /*06ec*/ 	.short	0x0101
        /*06ee*/ 	.byte	0x04
	.zero		1


	//   ....[96]....
        /*06f0*/ 	.word	0x00001da0
        /*06f4*/ 	.word	0x000000ff
        /*06f8*/ 	.word	0x00000110
        /*06fc*/ 	.short	0x010a
        /*06fe*/ 	.byte	0x08
	.zero		1


	//   ....[97]....
        /*0700*/ 	.word	0x00001e20
        /*0704*/ 	.word	0x000000ff
        /*0708*/ 	.word	0x00000110
        /*070c*/ 	.short	0x010a
        /*070e*/ 	.byte	0x11
	.zero		1


	//   ....[98]....
        /*0710*/ 	.word	0x00001f70
        /*0714*/ 	.word	0x000000ff
        /*0718*/ 	.word	0x00000110
        /*071c*/ 	.short	0x010a
        /*071e*/ 	.byte	0x08
	.zero		1


	//   ....[99]....
        /*0720*/ 	.word	0x000020b0
        /*0724*/ 	.word	0x00000002
        /*0728*/ 	.word	0x00000250
        /*072c*/ 	.short	0x010a
        /*072e*/ 	.byte	0xff
	.zero		1


	//   ....[100]....
        /*0730*/ 	.word	0x00002170
        /*0734*/ 	.word	0x00000002
        /*0738*/ 	.word	0x00000000
        /*073c*/ 	.short	0x0101
        /*073e*/ 	.byte	0xff
	.zero		1


	//   ....[101]....
        /*0740*/ 	.word	0x000026d0
        /*0744*/ 	.word	0x000000ff
        /*0748*/ 	.word	0x00000000
        /*074c*/ 	.short	0x010a
        /*074e*/ 	.byte	0x05
	.zero		1


	//   ....[102]....
        /*0750*/ 	.word	0x00002760
        /*0754*/ 	.word	0x000000ff
        /*0758*/ 	.word	0x00000000
        /*075c*/ 	.short	0x010a
        /*075e*/ 	.byte	0x05
	.zero		1


	//   ....[103]....
        /*0760*/ 	.word	0x000027f0
        /*0764*/ 	.word	0x000000ff
        /*0768*/ 	.word	0x00000000
        /*076c*/ 	.short	0x010a
        /*076e*/ 	.byte	0x05
	.zero		1


	//   ....[104]....
        /*0770*/ 	.word	0x00002880
        /*0774*/ 	.word	0x000000ff
        /*0778*/ 	.word	0x00000000
        /*077c*/ 	.short	0x010a
        /*077e*/ 	.byte	0x05
	.zero		1


	//   ....[105]....
        /*0780*/ 	.word	0x00002910
        /*0784*/ 	.word	0x000000ff
        /*0788*/ 	.word	0x00000000
        /*078c*/ 	.short	0x010a
        /*078e*/ 	.byte	0x05
	.zero		1


	//   ....[106]....
        /*0790*/ 	.word	0x000029a0
        /*0794*/ 	.word	0x000000ff
        /*0798*/ 	.word	0x00000000
        /*079c*/ 	.short	0x010a
        /*079e*/ 	.byte	0x05
	.zero		1


	//   ....[107]....
        /*07a0*/ 	.word	0x00002a30
        /*07a4*/ 	.word	0x000000ff
        /*07a8*/ 	.word	0x00000000
        /*07ac*/ 	.short	0x010a
        /*07ae*/ 	.byte	0x05
	.zero		1


	//   ....[108]....
        /*07b0*/ 	.word	0x00002ac0
        /*07b4*/ 	.word	0x000000ff
        /*07b8*/ 	.word	0x00000000
        /*07bc*/ 	.short	0x010a
        /*07be*/ 	.byte	0x05
	.zero		1


	//   ....[109]....
        /*07c0*/ 	.word	0x00002b50
        /*07c4*/ 	.word	0x000000ff
        /*07c8*/ 	.word	0x00000000
        /*07cc*/ 	.short	0x010a
        /*07ce*/ 	.byte	0x05
	.zero		1


	//   ....[110]....
        /*07d0*/ 	.word	0x00002be0
        /*07d4*/ 	.word	0x000000ff
        /*07d8*/ 	.word	0x00000000
        /*07dc*/ 	.short	0x010a
        /*07de*/ 	.byte	0x05
	.zero		1


	//   ....[111]....
        /*07e0*/ 	.word	0x00002c70
        /*07e4*/ 	.word	0x000000ff
        /*07e8*/ 	.word	0x00000000
        /*07ec*/ 	.short	0x010a
        /*07ee*/ 	.byte	0x05
	.zero		1


	//   ....[112]....
        /*07f0*/ 	.word	0x00002d00
        /*07f4*/ 	.word	0x000000ff
        /*07f8*/ 	.word	0x00000000
        /*07fc*/ 	.short	0x010a
        /*07fe*/ 	.byte	0x05
	.zero		1


	//   ....[113]....
        /*0800*/ 	.word	0x00002d90
        /*0804*/ 	.word	0x000000ff
        /*0808*/ 	.word	0x00000000
        /*080c*/ 	.short	0x010a
        /*080e*/ 	.byte	0x05
	.zero		1


	//   ....[114]....
        /*0810*/ 	.word	0x00002e20
        /*0814*/ 	.word	0x000000ff
        /*0818*/ 	.word	0x00000000
        /*081c*/ 	.short	0x010a
        /*081e*/ 	.byte	0x05
	.zero		1


	//   ....[115]....
        /*0820*/ 	.word	0x00002eb0
        /*0824*/ 	.word	0x000000ff
        /*0828*/ 	.word	0x00000000
        /*082c*/ 	.short	0x010a
        /*082e*/ 	.byte	0x05
	.zero		1


	//   ....[116]....
        /*0830*/ 	.word	0x00002f40
        /*0834*/ 	.word	0x000000ff
        /*0838*/ 	.word	0x00000000
        /*083c*/ 	.short	0x010a
        /*083e*/ 	.byte	0x05
	.zero		1


	//   ....[117]....
        /*0840*/ 	.word	0x00002fd0
        /*0844*/ 	.word	0x000000ff
        /*0848*/ 	.word	0x00000000
        /*084c*/ 	.short	0x010a
        /*084e*/ 	.byte	0x05
	.zero		1


	//   ....[118]....
        /*0850*/ 	.word	0x00003060
        /*0854*/ 	.word	0x000000ff
        /*0858*/ 	.word	0x00000000
        /*085c*/ 	.short	0x010a
        /*085e*/ 	.byte	0x05
	.zero		1


	//   ....[119]....
        /*0860*/ 	.word	0x000030f0
        /*0864*/ 	.word	0x000000ff
        /*0868*/ 	.word	0x00000000
        /*086c*/ 	.short	0x010a
        /*086e*/ 	.byte	0x05
	.zero		1


	//   ....[120]....
        /*0870*/ 	.word	0x00003180
        /*0874*/ 	.word	0x000000ff
        /*0878*/ 	.word	0x00000000
        /*087c*/ 	.short	0x010a
        /*087e*/ 	.byte	0x05
	.zero		1


	//   ....[121]....
        /*0880*/ 	.word	0x00003210
        /*0884*/ 	.word	0x000000ff
        /*0888*/ 	.word	0x00000000
        /*088c*/ 	.short	0x010a
        /*088e*/ 	.byte	0x05
	.zero		1


	//   ....[122]....
        /*0890*/ 	.word	0x000032a0
        /*0894*/ 	.word	0x000000ff
        /*0898*/ 	.word	0x00000000
        /*089c*/ 	.short	0x010a
        /*089e*/ 	.byte	0x05
	.zero		1


	//   ....[123]....
        /*08a0*/ 	.word	0x00003330
        /*08a4*/ 	.word	0x000000ff
        /*08a8*/ 	.word	0x00000000
        /*08ac*/ 	.short	0x010a
        /*08ae*/ 	.byte	0x05
	.zero		1


	//   ....[124]....
        /*08b0*/ 	.word	0x000033c0
        /*08b4*/ 	.word	0x000000ff
        /*08b8*/ 	.word	0x00000000
        /*08bc*/ 	.short	0x010a
        /*08be*/ 	.byte	0x05
	.zero		1


	//   ....[125]....
        /*08c0*/ 	.word	0x00003450
        /*08c4*/ 	.word	0x000000ff
        /*08c8*/ 	.word	0x00000000
        /*08cc*/ 	.short	0x010a
        /*08ce*/ 	.byte	0x05
	.zero		1


	//   ....[126]....
        /*08d0*/ 	.word	0x000034e0
        /*08d4*/ 	.word	0x000000ff
        /*08d8*/ 	.word	0x00000000
        /*08dc*/ 	.short	0x010a
        /*08de*/ 	.byte	0x05
	.zero		1


	//   ....[127]....
        /*08e0*/ 	.word	0x00003570
        /*08e4*/ 	.word	0x000000ff
        /*08e8*/ 	.word	0x00000000
        /*08ec*/ 	.short	0x010a
        /*08ee*/ 	.byte	0x05
	.zero		1


	//   ....[128]....
        /*08f0*/ 	.word	0x00003600
        /*08f4*/ 	.word	0x000000ff
        /*08f8*/ 	.word	0x00000000
        /*08fc*/ 	.short	0x010a
        /*08fe*/ 	.byte	0x05
	.zero		1


	//   ....[129]....
        /*0900*/ 	.word	0x00003690
        /*0904*/ 	.word	0x000000ff
        /*0908*/ 	.word	0x00000000
        /*090c*/ 	.short	0x010a
        /*090e*/ 	.byte	0x05
	.zero		1


	//   ....[130]....
        /*0910*/ 	.word	0x00003720
        /*0914*/ 	.word	0x000000ff
        /*0918*/ 	.word	0x00000000
        /*091c*/ 	.short	0x010a
        /*091e*/ 	.byte	0x05
	.zero		1


	//   ....[131]....
        /*0920*/ 	.word	0x000037b0
        /*0924*/ 	.word	0x000000ff
        /*0928*/ 	.word	0x00000000
        /*092c*/ 	.short	0x010a
        /*092e*/ 	.byte	0x05
	.zero		1


	//   ....[132]....
        /*0930*/ 	.word	0x00003840
        /*0934*/ 	.word	0x000000ff
        /*0938*/ 	.word	0x00000000
        /*093c*/ 	.short	0x010a
        /*093e*/ 	.byte	0x05
	.zero		1


	//   ....[133]....
        /*0940*/ 	.word	0x000038d0
        /*0944*/ 	.word	0x000000ff
        /*0948*/ 	.word	0x00000000
        /*094c*/ 	.short	0x010a
        /*094e*/ 	.byte	0x05
	.zero		1


	//   ....[134]....
        /*0950*/ 	.word	0x00003970
        /*0954*/ 	.word	0x00000000
        /*0958*/ 	.word	0x00000000
        /*095c*/ 	.short	0x010a
        /*095e*/ 	.byte	0xff
	.zero		1


	//   ....[135]....
        /*0960*/ 	.word	0x00003a90
        /*0964*/ 	.word	0x00000000
        /*0968*/ 	.word	0x000002b0
        /*096c*/ 	.short	0x010a
        /*096e*/ 	.byte	0xff
	.zero		1


	//   ....[136]....
        /*0970*/ 	.word	0x00003af0
        /*0974*/ 	.word	0x00000004
        /*0978*/ 	.word	0x00000000
        /*097c*/ 	.short	0x0101
        /*097e*/ 	.byte	0xff
	.zero		1


	//   ....[137]....
        /*0980*/ 	.word	0x00003b10
        /*0984*/ 	.word	0x000000ff
        /*0988*/ 	.word	0x00000260
        /*098c*/ 	.short	0x010a
        /*098e*/ 	.byte	0x05
	.zero		1


	//   ....[138]....
        /*0990*/ 	.word	0x00003c30
        /*0994*/ 	.word	0x00000000
        /*0998*/ 	.word	0x00000250
        /*099c*/ 	.short	0x010a
        /*099e*/ 	.byte	0xff
	.zero		1


	//   ....[139]....
        /*09a0*/ 	.word	0x00003d40
        /*09a4*/ 	.word	0x00000000
        /*09a8*/ 	.word	0x00000000
        /*09ac*/ 	.short	0x0101
        /*09ae*/ 	.byte	0xff
	.zero		1


	//   ....[140]....
        /*09b0*/ 	.word	0x00003dd0
        /*09b4*/ 	.word	0x000000ff
        /*09b8*/ 	.word	0x00000260
        /*09bc*/ 	.short	0x0106
        /*09be*/ 	.byte	0x05
	.zero		1


	//   ....[141]....
        /*09c0*/ 	.word	0x00003df0
        /*09c4*/ 	.word	0x000000ff
        /*09c8*/ 	.word	0x00000260
        /*09cc*/ 	.short	0x010a
        /*09ce*/ 	.byte	0x05
	.zero		1


	//   ....[142]....
        /*09d0*/ 	.word	0x00003e80
        /*09d4*/ 	.word	0x000000ff
        /*09d8*/ 	.word	0x00000260
        /*09dc*/ 	.short	0x0106
        /*09de*/ 	.byte	0x04
	.zero		1


	//   ....[143]....
        /*09e0*/ 	.word	0x00003ec0
        /*09e4*/ 	.word	0x00000000
        /*09e8*/ 	.word	0x00000260
        /*09ec*/ 	.short	0x010a
        /*09ee*/ 	.byte	0xff
	.zero		1


	//   ....[144]....
        /*09f0*/ 	.word	0x00004390
        /*09f4*/ 	.word	0x00000000
        /*09f8*/ 	.word	0x00000250
        /*09fc*/ 	.short	0x010a
        /*09fe*/ 	.byte	0xff
	.zero		1


	//   ....[145]....
        /*0a00*/ 	.word	0x00004490
        /*0a04*/ 	.word	0x00000003
        /*0a08*/ 	.word	0x00000000
        /*0a0c*/ 	.short	0x0101
        /*0a0e*/ 	.byte	0xff
	.zero		1


	//   ....[146]....
        /*0a10*/ 	.word	0x000044a0
        /*0a14*/ 	.word	0x000000ff
        /*0a18*/ 	.word	0x00000000
        /*0a1c*/ 	.short	0x010a
        /*0a1e*/ 	.byte	0x04
	.zero		1


	//   ....[147]....
        /*0a20*/ 	.word	0x000044c0
        /*0a24*/ 	.word	0x000000ff
        /*0a28*/ 	.word	0x00000290
        /*0a2c*/ 	.short	0x010a
        /*0a2e*/ 	.byte	0x09
	.zero		1


	//   ....[148]....
        /*0a30*/ 	.word	0x00004600
        /*0a34*/ 	.word	0x000000ff
        /*0a38*/ 	.word	0x00000000
        /*0a3c*/ 	.short	0x010a
        /*0a3e*/ 	.byte	0x07
	.zero		1


	//   ....[149]....
        /*0a40*/ 	.word	0x00004710
        /*0a44*/ 	.word	0x000000ff
        /*0a48*/ 	.word	0x00000000
        /*0a4c*/ 	.short	0x010a
        /*0a4e*/ 	.byte	0x04
	.zero		1


	//   ....[150]....
        /*0a50*/ 	.word	0x000048f0
        /*0a54*/ 	.word	0x000000ff
        /*0a58*/ 	.word	0x00000000
        /*0a5c*/ 	.short	0x010a
        /*0a5e*/ 	.byte	0x05
	.zero		1


	//   ....[151]....
        /*0a60*/ 	.word	0x00004980
        /*0a64*/ 	.word	0x000000ff
        /*0a68*/ 	.word	0x00000000
        /*0a6c*/ 	.short	0x010a
        /*0a6e*/ 	.byte	0x05
	.zero		1


	//   ....[152]....
        /*0a70*/ 	.word	0x00004a10
        /*0a74*/ 	.word	0x000000ff
        /*0a78*/ 	.word	0x00000000
        /*0a7c*/ 	.short	0x010a
        /*0a7e*/ 	.byte	0x05
	.zero		1


	//   ....[153]....
        /*0a80*/ 	.word	0x00004aa0
        /*0a84*/ 	.word	0x000000ff
        /*0a88*/ 	.word	0x00000000
        /*0a8c*/ 	.short	0x010a
        /*0a8e*/ 	.byte	0x07
	.zero		1


	//   ....[154]....
        /*0a90*/ 	.word	0x00004f00
        /*0a94*/ 	.word	0x00000000
        /*0a98*/ 	.word	0x00000250
        /*0a9c*/ 	.short	0x010a
        /*0a9e*/ 	.byte	0xff
	.zero		1


	//   ....[155]....
        /*0aa0*/ 	.word	0x00004fc0
        /*0aa4*/ 	.word	0x00000000
        /*0aa8*/ 	.word	0x00000000
        /*0aac*/ 	.short	0x0101
        /*0aae*/ 	.byte	0xff
	.zero		1


	//   ....[156]....
        /*0ab0*/ 	.word	0x000052e0
        /*0ab4*/ 	.word	0x000000ff
        /*0ab8*/ 	.word	0x00000248
        /*0abc*/ 	.short	0x010a
        /*0abe*/ 	.byte	0x07
	.zero		1


	//   ....[157]....
        /*0ac0*/ 	.word	0x000054d0
        /*0ac4*/ 	.word	0x000000ff
        /*0ac8*/ 	.word	0x00000230
        /*0acc*/ 	.short	0x010a
        /*0ace*/ 	.byte	0x07
	.zero		1


	//   ....[158]....
        /*0ad0*/ 	.word	0x000056a0
        /*0ad4*/ 	.word	0x000000ff
        /*0ad8*/ 	.word	0x00000220
        /*0adc*/ 	.short	0x010b
        /*0ade*/ 	.byte	0x07
	.zero		1


	//   ....[159]....
        /*0ae0*/ 	.word	0x00005710
        /*0ae4*/ 	.word	0x000000ff
        /*0ae8*/ 	.word	0x00000000
        /*0aec*/ 	.short	0x0101
        /*0aee*/ 	.byte	0x08
	.zero		1


	//   ....[160]....
        /*0af0*/ 	.word	0x00005740
        /*0af4*/ 	.word	0x000000ff
        /*0af8*/ 	.word	0x00000238
        /*0afc*/ 	.short	0x010a
        /*0afe*/ 	.byte	0x07
	.zero		1


	//   ....[161]....
        /*0b00*/ 	.word	0x00005950
        /*0b04*/ 	.word	0x000000ff
        /*0b08*/ 	.word	0x00000228
        /*0b0c*/ 	.short	0x010b
        /*0b0e*/ 	.byte	0x07
	.zero		1


	//   ....[162]....
        /*0b10*/ 	.word	0x00005970
        /*0b14*/ 	.word	0x000000ff
        /*0b18*/ 	.word	0x00000000
        /*0b1c*/ 	.short	0x0101
        /*0b1e*/ 	.byte	0x0d
	.zero		1


	//   ....[163]....
        /*0b20*/ 	.word	0x000059a0
        /*0b24*/ 	.word	0x000000ff
        /*0b28*/ 	.word	0x00000230
        /*0b2c*/ 	.short	0x010a
        /*0b2e*/ 	.byte	0x07
	.zero		1


	//   ....[164]....
        /*0b30*/ 	.word	0x000059e0
        /*0b34*/ 	.word	0x00000000
        /*0b38*/ 	.word	0x00000238
        /*0b3c*/ 	.short	0x010a
        /*0b3e*/ 	.byte	0xff
	.zero		1


	//   ....[165]....
        /*0b40*/ 	.word	0x00005d20
        /*0b44*/ 	.word	0x00000000
        /*0b48*/ 	.word	0x00000250
        /*0b4c*/ 	.short	0x010a
        /*0b4e*/ 	.byte	0xff
	.zero		1


	//   ....[166]....
        /*0b50*/ 	.word	0x00005e30
        /*0b54*/ 	.word	0x00000000
        /*0b58*/ 	.word	0x00000000
        /*0b5c*/ 	.short	0x0101
        /*0b5e*/ 	.byte	0xff
	.zero		1


	//   ....[167]....
        /*0b60*/ 	.word	0x00006880
        /*0b64*/ 	.word	0x00000000
        /*0b68*/ 	.word	0x00000220
        /*0b6c*/ 	.short	0x010a
        /*0b6e*/ 	.byte	0xff
	.zero		1


	//   ....[168]....
        /*0b70*/ 	.word	0x000068f0
        /*0b74*/ 	.word	0x00000071
        /*0b78*/ 	.word	0x00000270
        /*0b7c*/ 	.short	0x010a
        /*0b7e*/ 	.byte	0xff
	.zero		1


	//   ....[169]....
        /*0b80*/ 	.word	0x000069d0
        /*0b84*/ 	.word	0x00000000
        /*0b88*/ 	.word	0x00000220
        /*0b8c*/ 	.short	0x010a
        /*0b8e*/ 	.byte	0xff
	.zero		1


	//   ....[170]....
        /*0b90*/ 	.word	0x00006b10
        /*0b94*/ 	.word	0x00000000
        /*0b98*/ 	.word	0x00000000
        /*0b9c*/ 	.short	0x0101
        /*0b9e*/ 	.byte	0xff
	.zero		1


	//   ....[171]....
        /*0ba0*/ 	.word	0x00006b70
        /*0ba4*/ 	.word	0x00000071
        /*0ba8*/ 	.word	0x00000270
        /*0bac*/ 	.short	0x010a
        /*0bae*/ 	.byte	0xff
	.zero		1


	//   ....[172]....
        /*0bb0*/ 	.word	0x000076c0
        /*0bb4*/ 	.word	0x00000020
        /*0bb8*/ 	.word	0x00000220
        /*0bbc*/ 	.short	0x010a
        /*0bbe*/ 	.byte	0xff
	.zero		1


	//   ....[173]....
        /*0bc0*/ 	.word	0x00007780
        /*0bc4*/ 	.word	0x00000020
        /*0bc8*/ 	.word	0x00000220
        /*0bcc*/ 	.short	0x010a
        /*0bce*/ 	.byte	0xff
	.zero		1


	//   ....[174]....
        /*0bd0*/ 	.word	0x000078a0
        /*0bd4*/ 	.word	0x00000003
        /*0bd8*/ 	.word	0x00000000
        /*0bdc*/ 	.short	0x0101
        /*0bde*/ 	.byte	0xff
	.zero		1


	//   ....[175]....
        /*0be0*/ 	.word	0x00007ce0
        /*0be4*/ 	.word	0x000000ff
        /*0be8*/ 	.word	0x00000000
        /*0bec*/ 	.short	0x0101
        /*0bee*/ 	.byte	0x05
	.zero		1


	//   ....[176]....
        /*0bf0*/ 	.word	0x00008520
        /*0bf4*/ 	.word	0x00000003
        /*0bf8*/ 	.word	0x000002c0
        /*0bfc*/ 	.short	0x010a
        /*0bfe*/ 	.byte	0xff
	.zero		1


	//   ....[177]....
        /*0c00*/ 	.word	0x00008580
        /*0c04*/ 	.word	0x00000002
        /*0c08*/ 	.word	0x00000110
        /*0c0c*/ 	.short	0x010a
        /*0c0e*/ 	.byte	0xff
	.zero		1


	//   ....[178]....
        /*0c10*/ 	.word	0x000085e0
        /*0c14*/ 	.word	0x00000002
        /*0c18*/ 	.word	0x00000110
        /*0c1c*/ 	.short	0x010a
        /*0c1e*/ 	.byte	0xff
	.zero		1


	//   ....[179]....
        /*0c20*/ 	.word	0x00008630
        /*0c24*/ 	.word	0x00000002
        /*0c28*/ 	.word	0x00000250
        /*0c2c*/ 	.short	0x010a
        /*0c2e*/ 	.byte	0xff
	.zero		1


	//   ....[180]....
        /*0c30*/ 	.word	0x00008690
        /*0c34*/ 	.word	0x00000000
        /*0c38*/ 	.word	0x00000000
        /*0c3c*/ 	.short	0x010a
        /*0c3e*/ 	.byte	0xff
	.zero		1


	//   ....[181]....
        /*0c40*/ 	.word	0x000086f0
        /*0c44*/ 	.word	0x00000000
        /*0c48*/ 	.word	0x00000000
        /*0c4c*/ 	.short	0x010a
        /*0c4e*/ 	.byte	0xff
	.zero		1


	//   ....[182]....
        /*0c50*/ 	.word	0x00008750
        /*0c54*/ 	.word	0x00000000
        /*0c58*/ 	.word	0x00000000
        /*0c5c*/ 	.short	0x010a
        /*0c5e*/ 	.byte	0xff
	.zero		1


	//   ....[183]....
        /*0c60*/ 	.word	0x000087b0
        /*0c64*/ 	.word	0x00000000
        /*0c68*/ 	.word	0x00000000
        /*0c6c*/ 	.short	0x010a
        /*0c6e*/ 	.byte	0xff
	.zero		1


	//   ....[184]....
        /*0c70*/ 	.word	0x00008810
        /*0c74*/ 	.word	0x00000000
        /*0c78*/ 	.word	0x00000000
        /*0c7c*/ 	.short	0x010a
        /*0c7e*/ 	.byte	0xff
	.zero		1


	//   ....[185]....
        /*0c80*/ 	.word	0x00008870
        /*0c84*/ 	.word	0x00000000
        /*0c88*/ 	.word	0x00000000
        /*0c8c*/ 	.short	0x010a
        /*0c8e*/ 	.byte	0xff
	.zero		1


	//   ....[186]....
        /*0c90*/ 	.word	0x000088d0
        /*0c94*/ 	.word	0x00000000
        /*0c98*/ 	.word	0x00000000
        /*0c9c*/ 	.short	0x010a
        /*0c9e*/ 	.byte	0xff
	.zero		1


	//   ....[187]....
        /*0ca0*/ 	.word	0x00008930
        /*0ca4*/ 	.word	0x00000000
        /*0ca8*/ 	.word	0x00000000
        /*0cac*/ 	.short	0x010a
        /*0cae*/ 	.byte	0xff
	.zero		1


	//   ....[188]....
        /*0cb0*/ 	.word	0x00008990
        /*0cb4*/ 	.word	0x00000000
        /*0cb8*/ 	.word	0x00000000
        /*0cbc*/ 	.short	0x010a
        /*0cbe*/ 	.byte	0xff
	.zero		1


	//   ....[189]....
        /*0cc0*/ 	.word	0x000089f0
        /*0cc4*/ 	.word	0x00000000
        /*0cc8*/ 	.word	0x00000000
        /*0ccc*/ 	.short	0x010a
        /*0cce*/ 	.byte	0xff
	.zero		1


	//   ....[190]....
        /*0cd0*/ 	.word	0x00008a50
        /*0cd4*/ 	.word	0x00000000
        /*0cd8*/ 	.word	0x00000000
        /*0cdc*/ 	.short	0x010a
        /*0cde*/ 	.byte	0xff
	.zero		1


	//   ....[191]....
        /*0ce0*/ 	.word	0x00008ab0
        /*0ce4*/ 	.word	0x00000000
        /*0ce8*/ 	.word	0x00000000
        /*0cec*/ 	.short	0x010a
        /*0cee*/ 	.byte	0xff
	.zero		1


	//   ....[192]....
        /*0cf0*/ 	.word	0x00008b10
        /*0cf4*/ 	.word	0x00000000
        /*0cf8*/ 	.word	0x00000000
        /*0cfc*/ 	.short	0x010a
        /*0cfe*/ 	.byte	0xff
	.zero		1


	//   ....[193]....
        /*0d00*/ 	.word	0x00008b70
        /*0d04*/ 	.word	0x00000000
        /*0d08*/ 	.word	0x00000000
        /*0d0c*/ 	.short	0x010a
        /*0d0e*/ 	.byte	0xff
	.zero		1


	//   ....[194]....
        /*0d10*/ 	.word	0x00008bd0
        /*0d14*/ 	.word	0x00000000
        /*0d18*/ 	.word	0x00000000
        /*0d1c*/ 	.short	0x010a
        /*0d1e*/ 	.byte	0xff
	.zero		1


	//   ....[195]....
        /*0d20*/ 	.word	0x00008c30
        /*0d24*/ 	.word	0x00000000
        /*0d28*/ 	.word	0x00000000
        /*0d2c*/ 	.short	0x010a
        /*0d2e*/ 	.byte	0xff
	.zero		1


	//   ....[196]....
        /*0d30*/ 	.word	0x00008c90
        /*0d34*/ 	.word	0x00000000
        /*0d38*/ 	.word	0x00000000
        /*0d3c*/ 	.short	0x010a
        /*0d3e*/ 	.byte	0xff
	.zero		1


	//   ....[197]....
        /*0d40*/ 	.word	0x00008cf0
        /*0d44*/ 	.word	0x00000000
        /*0d48*/ 	.word	0x00000000
        /*0d4c*/ 	.short	0x010a
        /*0d4e*/ 	.byte	0xff
	.zero		1


	//   ....[198]....
        /*0d50*/ 	.word	0x00008d50
        /*0d54*/ 	.word	0x00000000
        /*0d58*/ 	.word	0x00000000
        /*0d5c*/ 	.short	0x010a
        /*0d5e*/ 	.byte	0xff
	.zero		1


	//   ....[199]....
        /*0d60*/ 	.word	0x00008db0
        /*0d64*/ 	.word	0x00000000
        /*0d68*/ 	.word	0x00000000
        /*0d6c*/ 	.short	0x010a
        /*0d6e*/ 	.byte	0xff
	.zero		1


	//   ....[200]....
        /*0d70*/ 	.word	0x00008e10
        /*0d74*/ 	.word	0x00000000
        /*0d78*/ 	.word	0x00000000
        /*0d7c*/ 	.short	0x010a
        /*0d7e*/ 	.byte	0xff
	.zero		1


	//   ....[201]....
        /*0d80*/ 	.word	0x00008e70
        /*0d84*/ 	.word	0x00000000
        /*0d88*/ 	.word	0x00000000
        /*0d8c*/ 	.short	0x010a
        /*0d8e*/ 	.byte	0xff
	.zero		1


	//   ....[202]....
        /*0d90*/ 	.word	0x00008ed0
        /*0d94*/ 	.word	0x00000000
        /*0d98*/ 	.word	0x00000000
        /*0d9c*/ 	.short	0x010a
        /*0d9e*/ 	.byte	0xff
	.zero		1


	//   ....[203]....
        /*0da0*/ 	.word	0x00008f30
        /*0da4*/ 	.word	0x00000000
        /*0da8*/ 	.word	0x00000000
        /*0dac*/ 	.short	0x010a
        /*0dae*/ 	.byte	0xff
	.zero		1


	//   ....[204]....
        /*0db0*/ 	.word	0x00008f90
        /*0db4*/ 	.word	0x00000000
        /*0db8*/ 	.word	0x00000000
        /*0dbc*/ 	.short	0x010a
        /*0dbe*/ 	.byte	0xff
	.zero		1


	//   ....[205]....
        /*0dc0*/ 	.word	0x00008ff0
        /*0dc4*/ 	.word	0x00000000
        /*0dc8*/ 	.word	0x00000000
        /*0dcc*/ 	.short	0x010a
        /*0dce*/ 	.byte	0xff
	.zero		1


	//   ....[206]....
        /*0dd0*/ 	.word	0x00009050
        /*0dd4*/ 	.word	0x00000000
        /*0dd8*/ 	.word	0x00000000
        /*0ddc*/ 	.short	0x010a
        /*0dde*/ 	.byte	0xff
	.zero		1


	//   ....[207]....
        /*0de0*/ 	.word	0x000090b0
        /*0de4*/ 	.word	0x00000000
        /*0de8*/ 	.word	0x00000000
        /*0dec*/ 	.short	0x010a
        /*0dee*/ 	.byte	0xff
	.zero		1


	//   ....[208]....
        /*0df0*/ 	.word	0x00009110
        /*0df4*/ 	.word	0x00000000
        /*0df8*/ 	.word	0x00000000
        /*0dfc*/ 	.short	0x010a
        /*0dfe*/ 	.byte	0xff
	.zero		1


	//   ....[209]....
        /*0e00*/ 	.word	0x00009170
        /*0e04*/ 	.word	0x00000000
        /*0e08*/ 	.word	0x00000000
        /*0e0c*/ 	.short	0x010a
        /*0e0e*/ 	.byte	0xff
	.zero		1


	//   ....[210]....
        /*0e10*/ 	.word	0x000091d0
        /*0e14*/ 	.word	0x00000000
        /*0e18*/ 	.word	0x00000000
        /*0e1c*/ 	.short	0x010a
        /*0e1e*/ 	.byte	0xff
	.zero		1


	//   ....[211]....
        /*0e20*/ 	.word	0x00009230
        /*0e24*/ 	.word	0x00000000
        /*0e28*/ 	.word	0x00000000
        /*0e2c*/ 	.short	0x010a
        /*0e2e*/ 	.byte	0xff
	.zero		1


	//   ....[212]....
        /*0e30*/ 	.word	0x00009290
        /*0e34*/ 	.word	0x00000000
        /*0e38*/ 	.word	0x00000000
        /*0e3c*/ 	.short	0x010a
        /*0e3e*/ 	.byte	0xff
	.zero		1


	//   ....[213]....
        /*0e40*/ 	.word	0x000092e0
        /*0e44*/ 	.word	0x00000000
        /*0e48*/ 	.word	0x000002b0
        /*0e4c*/ 	.short	0x010a
        /*0e4e*/ 	.byte	0xff
	.zero		1


	//   ....[214]....
        /*0e50*/ 	.word	0x00009340
        /*0e54*/ 	.word	0x00000000
        /*0e58*/ 	.word	0x00000260
        /*0e5c*/ 	.short	0x010a
        /*0e5e*/ 	.byte	0xff
	.zero		1


	//   ....[215]....
        /*0e60*/ 	.word	0x00009390
        /*0e64*/ 	.word	0x00000000
        /*0e68*/ 	.word	0x00000250
        /*0e6c*/ 	.short	0x010a
        /*0e6e*/ 	.byte	0xff
	.zero		1


	//   ....[216]....
        /*0e70*/ 	.word	0x000093f0
        /*0e74*/ 	.word	0x00000000
        /*0e78*/ 	.word	0x00000260
        /*0e7c*/ 	.short	0x010a
        /*0e7e*/ 	.byte	0xff
	.zero		1


	//   ....[217]....
        /*0e80*/ 	.word	0x00009440
        /*0e84*/ 	.word	0x00000000
        /*0e88*/ 	.word	0x00000250
        /*0e8c*/ 	.short	0x010a
        /*0e8e*/ 	.byte	0xff
	.zero		1


	//   ....[218]....
        /*0e90*/ 	.word	0x000094a0
        /*0e94*/ 	.word	0x00000003
        /*0e98*/ 	.word	0x00000290
        /*0e9c*/ 	.short	0x010a
        /*0e9e*/ 	.byte	0xff
	.zero		1


	//   ....[219]....
        /*0ea0*/ 	.word	0x00009500
        /*0ea4*/ 	.word	0x00000000
        /*0ea8*/ 	.word	0x00000000
        /*0eac*/ 	.short	0x010a
        /*0eae*/ 	.byte	0xff
	.zero		1


	//   ....[220]....
        /*0eb0*/ 	.word	0x00009560
        /*0eb4*/ 	.word	0x00000000
        /*0eb8*/ 	.word	0x00000000
        /*0ebc*/ 	.short	0x010a
        /*0ebe*/ 	.byte	0xff
	.zero		1


	//   ....[221]....
        /*0ec0*/ 	.word	0x000095c0
        /*0ec4*/ 	.word	0x00000000
        /*0ec8*/ 	.word	0x00000000
        /*0ecc*/ 	.short	0x010a
        /*0ece*/ 	.byte	0xff
	.zero		1


	//   ....[222]....
        /*0ed0*/ 	.word	0x00009620
        /*0ed4*/ 	.word	0x00000000
        /*0ed8*/ 	.word	0x00000000
        /*0edc*/ 	.short	0x010a
        /*0ede*/ 	.byte	0xff
	.zero		1


	//   ....[223]....
        /*0ee0*/ 	.word	0x00009680
        /*0ee4*/ 	.word	0x00000000
        /*0ee8*/ 	.word	0x00000000
        /*0eec*/ 	.short	0x010a
        /*0eee*/ 	.byte	0xff
	.zero		1


	//   ....[224]....
        /*0ef0*/ 	.word	0x000096d0
        /*0ef4*/ 	.word	0x00000000
        /*0ef8*/ 	.word	0x00000250
        /*0efc*/ 	.short	0x010a
        /*0efe*/ 	.byte	0xff
	.zero		1


	//   ....[225]....
        /*0f00*/ 	.word	0x00009730
        /*0f04*/ 	.word	0x00000000
        /*0f08*/ 	.word	0x00000248
        /*0f0c*/ 	.short	0x010a
        /*0f0e*/ 	.byte	0xff
	.zero		1


	//   ....[226]....
        /*0f10*/ 	.word	0x00009790
        /*0f14*/ 	.word	0x00000003
        /*0f18*/ 	.word	0x00000230
        /*0f1c*/ 	.short	0x010a
        /*0f1e*/ 	.byte	0xff
	.zero		1


	//   ....[227]....
        /*0f20*/ 	.word	0x000097f0
        /*0f24*/ 	.word	0x00000003
        /*0f28*/ 	.word	0x00000238
        /*0f2c*/ 	.short	0x010a
        /*0f2e*/ 	.byte	0xff
	.zero		1


	//   ....[228]....
        /*0f30*/ 	.word	0x00009850
        /*0f34*/ 	.word	0x00000000
        /*0f38*/ 	.word	0x00000230
        /*0f3c*/ 	.short	0x010a
        /*0f3e*/ 	.byte	0xff
	.zero		1


	//   ....[229]....
        /*0f40*/ 	.word	0x000098a0
        /*0f44*/ 	.word	0x00000000
        /*0f48*/ 	.word	0x00000250
        /*0f4c*/ 	.short	0x010a
        /*0f4e*/ 	.byte	0xff
	.zero		1


	//   ....[230]....
        /*0f50*/ 	.word	0x000098f0
        /*0f54*/ 	.word	0x00000000
        /*0f58*/ 	.word	0x00000220
        /*0f5c*/ 	.short	0x010a
        /*0f5e*/ 	.byte	0xff
	.zero		1


	//   ....[231]....
        /*0f60*/ 	.word	0x00009940
        /*0f64*/ 	.word	0x00000071
        /*0f68*/ 	.word	0x00000270
        /*0f6c*/ 	.short	0x010a
        /*0f6e*/ 	.byte	0xff
	.zero		1


	//   ....[232]....
        /*0f70*/ 	.word	0x00009990
        /*0f74*/ 	.word	0x00000020
        /*0f78*/ 	.word	0x00000220
        /*0f7c*/ 	.short	0x010a
        /*0f7e*/ 	.byte	0xff
	.zero		1


	//----- nvinfo : EIATTR_NUM_MBARRIERS
	.align		4
.L_47:
        /*0f80*/ 	.byte	0x03, 0x38
        /*0f82*/ 	.short	0x005a


	//----- nvinfo : EIATTR_EXIT_INSTR_OFFSETS
	.align		4
        /*0f84*/ 	.byte	0x04, 0x1c
        /*0f86*/ 	.short	(.L_49 - .L_48)


	//   ....[0]....
.L_48:
        /*0f88*/ 	.word	0x000039a0


	//   ....[1]....
        /*0f8c*/ 	.word	0x00003e90


	//   ....[2]....
        /*0f90*/ 	.word	0x00003ef0


	//   ....[3]....
        /*0f94*/ 	.word	0x00004d00


	//   ....[4]....
        /*0f98*/ 	.word	0x00005a10


	//   ....[5]....
        /*0f9c*/ 	.word	0x00005a50


	//   ....[6]....
        /*0fa0*/ 	.word	0x00008510


	//----- nvinfo : EIATTR_MAX_THREADS
	.align		4
.L_49:
        /*0fa4*/ 	.byte	0x04, 0x05
        /*0fa6*/ 	.short	(.L_51 - .L_50)
.L_50:
        /*0fa8*/ 	.word	0x00000100
        /*0fac*/ 	.word	0x00000001
        /*0fb0*/ 	.word	0x00000001


	//----- nvinfo : EIATTR_CRS_STACK_SIZE
	.align		4
.L_51:
        /*0fb4*/ 	.byte	0x04, 0x1e
        /*0fb6*/ 	.short	(.L_53 - .L_52)
.L_52:
        /*0fb8*/ 	.word	0x00000000


	//----- nvinfo : EIATTR_CBANK_PARAM_SIZE
	.align		4
.L_53:
        /*0fbc*/ 	.byte	0x03, 0x19
        /*0fbe*/ 	.short	0x0800


	//----- nvinfo : EIATTR_PARAM_CBANK
	.align		4
        /*0fc0*/ 	.byte	0x04, 0x0a
        /*0fc2*/ 	.short	(.L_55 - .L_54)
	.align		4
.L_54:
        /*0fc4*/ 	.word	index@(.nv.constant0._ZN7cutlass13device_kernelINS_4gemm6kernel13GemmUniversalIN4cute5tupleIJiiiiEEENS1_10collective13CollectiveMmaINS1_35MainloopSm100TmaUmmaWarpSpecializedILi34ELi2ELi4ENS5_IJNS4_1CILi1EEESB_SB_EEEEENS5_IJNSA_ILi64EEENSA_ILi128EEENSA_ILi32EEEEEENS_12float_e5m2_tENS5_IJlSB_lEEENS_12float_e4m3_tENS5_IJSB_llEEENS4_8TiledMMAINS4_8MMA_AtomIJNS4_10MMA_TraitsINS4_19SM100_MMA_F8F6F4_SSEJSI_SK_fSE_SF_NS4_17integral_constantINS4_4UMMA5MajorELSS_0EEENSQ_ISS_LSS_1EEENSQ_INSR_7ScaleInELSV_0EEESW_EEEEEENS4_6LayoutISC_NS5_IJNSA_ILi0EEES10_S10_EEEEENS5_IJNS4_10UnderscoreES13_S13_EEEEENS4_13SM90_TMA_LOADENS4_14ComposedLayoutINS4_7SwizzleILi1ELi4ELi3EEENS4_18smem_ptr_flag_bitsILi8EEENSZ_INS5_IJNSA_ILi8EEESG_EEENS5_IJSG_SB_EEEEEEEvNS4_8identityES16_NS17_INS18_ILi3ELi4ELi3EEES1B_NSZ_INS5_IJSF_S1C_EEENS5_IJSB_SF_EEEEEEEvS1H_EENS_8epilogue10collective18CollectiveEpilogueINS1O_23Sm100TmaWarpSpecializedILi2ELi2ELi32ELb0ELb0EEEJSH_NS5_IJNSZ_ISE_SB_EES1T_EEESI_SJ_SI_SJ_NS1O_6fusion15FusionCallbacksIS1S_NS1V_17LinearCombinationISI_fSI_fLNS_15FloatRoundStyleE2EEESH_S1U_JEEENS4_5SM1004TMEM4LOAD26SM100_TMEM_LOAD_16dp32b32xES16_NS17_INS18_ILi2ELi4ELi3EEES1B_NSZ_INS5_IJS1C_SE_EEENS5_IJSE_SB_EEEEEEENS4_39AutoVectorizingCopyWithAssumedAlignmentILi128EEENS4_14SM90_TMA_STOREES29_S2B_S2B_EEEvvEEEEvNT_6ParamsE)
        /*0fc8*/ 	.short	0x0380
        /*0fca*/ 	.short	0x0800


	//----- nvinfo : EIATTR_SW_WAR
	.align		4
.L_55:
        /*0fcc*/ 	.byte	0x04, 0x36
        /*0fce*/ 	.short	(.L_57 - .L_56)
.L_56:
        /*0fd0*/ 	.word	0x00000008
.L_57:


//--------------------- .nv.callgraph             --------------------------
	.section	.nv.callgraph,"",@"SHT_CUDA_CALLGRAPH"
	.align	4
	.sectionentsize	8
	.align		4
        /*0000*/ 	.word	0x00000000
	.align		4
        /*0004*/ 	.word	0xffffffff
	.align		4
        /*0008*/ 	.word	index@(_ZN7cutlass13device_kernelINS_4gemm6kernel13GemmUniversalIN4cute5tupleIJiiiiEEENS1_10collective13CollectiveMmaINS1_35MainloopSm100TmaUmmaWarpSpecializedILi34ELi2ELi4ENS5_IJNS4_1CILi1EEESB_SB_EEEEENS5_IJNSA_ILi64EEENSA_ILi128EEENSA_ILi32EEEEEENS_12float_e5m2_tENS5_IJlSB_lEEENS_12float_e4m3_tENS5_IJSB_llEEENS4_8TiledMMAINS4_8MMA_AtomIJNS4_10MMA_TraitsINS4_19SM100_MMA_F8F6F4_SSEJSI_SK_fSE_SF_NS4_17integral_constantINS4_4UMMA5MajorELSS_0EEENSQ_ISS_LSS_1EEENSQ_INSR_7ScaleInELSV_0EEESW_EEEEEENS4_6LayoutISC_NS5_IJNSA_ILi0EEES10_S10_EEEEENS5_IJNS4_10UnderscoreES13_S13_EEEEENS4_13SM90_TMA_LOADENS4_14ComposedLayoutINS4_7SwizzleILi1ELi4ELi3EEENS4_18smem_ptr_flag_bitsILi8EEENSZ_INS5_IJNSA_ILi8EEESG_EEENS5_IJSG_SB_EEEEEEEvNS4_8identityES16_NS17_INS18_ILi3ELi4ELi3EEES1B_NSZ_INS5_IJSF_S1C_EEENS5_IJSB_SF_EEEEEEEvS1H_EENS_8epilogue10collective18CollectiveEpilogueINS1O_23Sm100TmaWarpSpecializedILi2ELi2ELi32ELb0ELb0EEEJSH_NS5_IJNSZ_ISE_SB_EES1T_EEESI_SJ_SI_SJ_NS1O_6fusion15FusionCallbacksIS1S_NS1V_17LinearCombinationISI_fSI_fLNS_15FloatRoundStyleE2EEESH_S1U_JEEENS4_5SM1004TMEM4LOAD26SM100_TMEM_LOAD_16dp32b32xES16_NS17_INS18_ILi2ELi4ELi3EEES1B_NSZ_INS5_IJS1C_SE_EEENS5_IJSE_SB_EEEEEEENS4_39AutoVectorizingCopyWithAssumedAlignmentILi128EEENS4_14SM90_TMA_STOREES29_S2B_S2B_EEEvvEEEEvNT_6ParamsE)
	.align		4
        /*000c*/ 	.word	index@(__assertfail)
	.align		4
        /*0010*/ 	.word	0x00000000
	.align		4
        /*0014*/ 	.word	0xfffffffe
	.align		4
        /*0018*/ 	.word	0x00000000
	.align		4
        /*001c*/ 	.word	0xfffffffd
	.align		4
        /*0020*/ 	.word	0x00000000
	.align		4
        /*0024*/ 	.word	0xfffffffc


//--------------------- .nv.constant4             --------------------------
	.section	.nv.constant4,"a",@progbits
	.align	8
	.align		8
.nv.constant4:
        /*0000*/ 	.dword	__assertfail
	.align		8
        /*0008*/ 	.dword	__unnamed_1
	.align		8
        /*0010*/ 	.dword	__unnamed_2
	.align		8
        /*0018*/ 	.dword	_ZN40_INTERNAL_582ca31d_4_k_cu_f3cdfc66_264464cuda3std3__45__cpo5beginE
	.align		8
        /*0020*/ 	.dword	_ZN40_INTERNAL_582ca31d_4_k_cu_f3cdfc66_264464cuda3std3__45__cpo3endE
	.align		8
        /*0028*/ 	.dword	_ZN40_INTERNAL_582ca31d_4_k_cu_f3cdfc66_264464cuda3std3__45__cpo6cbeginE
	.align		8
        /*0030*/ 	.dword	_ZN40_INTERNAL_582ca31d_4_k_cu_f3cdfc66_264464cuda3std3__45__cpo4cendE
	.align		8
        /*0038*/ 	.dword	_ZN40_INTERNAL_582ca31d_4_k_cu_f3cdfc66_264464cuda3std3__442_GLOBAL__N__582ca31d_4_k_cu_f3cdfc66_264466ignoreE
	.align		8
        /*0040*/ 	.dword	_ZN40_INTERNAL_582ca31d_4_k_cu_f3cdfc66_264464cuda3std3__419piecewise_constructE
	.align		8
        /*0048*/ 	.dword	_ZN40_INTERNAL_582ca31d_4_k_cu_f3cdfc66_264464cuda3std3__48in_placeE
	.align		8
        /*0050*/ 	.dword	_ZN40_INTERNAL_582ca31d_4_k_cu_f3cdfc66_264464cuda3std6ranges3__45__cpo4swapE
	.align		8
        /*0058*/ 	.dword	_ZN40_INTERNAL_582ca31d_4_k_cu_f3cdfc66_264464cuda3std6ranges3__45__cpo9iter_moveE
	.align		8
        /*0060*/ 	.dword	_ZN40_INTERNAL_582ca31d_4_k_cu_f3cdfc66_264464cute7productE
	.align		8
        /*0068*/ 	.dword	_ZN40_INTERNAL_582ca31d_4_k_cu_f3cdfc66_264464cute1_E
	.align		8
        /*0070*/ 	.dword	$str$25
	.align		8
        /*0078*/ 	.dword	$str$26
	.align		8
        /*0080*/ 	.dword	$str$27
	.align		8
        /*0088*/ 	.dword	$str$28


//--------------------- .text._ZN7cutlass13device_kernelINS_4gemm6kernel13GemmUniversalIN4cute5tupleIJiiiiEEENS1_10collective13CollectiveMmaINS1_35MainloopSm100TmaUmmaWarpSpecializedILi34ELi2ELi4ENS5_IJNS4_1CILi1EEESB_SB_EEEEENS5_IJNSA_ILi64EEENSA_ILi128EEENSA_ILi32EEEEEENS_12float_e5m2_tENS5_IJlSB_lEEENS_12float_e4m3_tENS5_IJSB_llEEENS4_8TiledMMAINS4_8MMA_AtomIJNS4_10MMA_TraitsINS4_19SM100_MMA_F8F6F4_SSEJSI_SK_fSE_SF_NS4_17integral_constantINS4_4UMMA5MajorELSS_0EEENSQ_ISS_LSS_1EEENSQ_INSR_7ScaleInELSV_0EEESW_EEEEEENS4_6LayoutISC_NS5_IJNSA_ILi0EEES10_S10_EEEEENS5_IJNS4_10UnderscoreES13_S13_EEEEENS4_13SM90_TMA_LOADENS4_14ComposedLayoutINS4_7SwizzleILi1ELi4ELi3EEENS4_18smem_ptr_flag_bitsILi8EEENSZ_INS5_IJNSA_ILi8EEESG_EEENS5_IJSG_SB_EEEEEEEvNS4_8identityES16_NS17_INS18_ILi3ELi4ELi3EEES1B_NSZ_INS5_IJSF_S1C_EEENS5_IJSB_SF_EEEEEEEvS1H_EENS_8epilogue10collective18CollectiveEpilogueINS1O_23Sm100TmaWarpSpecializedILi2ELi2ELi32ELb0ELb0EEEJSH_NS5_IJNSZ_ISE_SB_EES1T_EEESI_SJ_SI_SJ_NS1O_6fusion15FusionCallbacksIS1S_NS1V_17LinearCombinationISI_fSI_fLNS_15FloatRoundStyleE2EEESH_S1U_JEEENS4_5SM1004TMEM4LOAD26SM100_TMEM_LOAD_16dp32b32xES16_NS17_INS18_ILi2ELi4ELi3EEES1B_NSZ_INS5_IJS1C_SE_EEENS5_IJSE_SB_EEEEEEENS4_39AutoVectorizingCopyWithAssumedAlignmentILi128EEENS4_14SM90_TMA_STOREES29_S2B_S2B_EEEvvEEEEvNT_6ParamsE --------------------------
	.section	.text._ZN7cutlass13device_kernelINS_4gemm6kernel13GemmUniversalIN4cute5tupleIJiiiiEEENS1_10collective13CollectiveMmaINS1_35MainloopSm100TmaUmmaWarpSpecializedILi34ELi2ELi4ENS5_IJNS4_1CILi1EEESB_SB_EEEEENS5_IJNSA_ILi64EEENSA_ILi128EEENSA_ILi32EEEEEENS_12float_e5m2_tENS5_IJlSB_lEEENS_12float_e4m3_tENS5_IJSB_llEEENS4_8TiledMMAINS4_8MMA_AtomIJNS4_10MMA_TraitsINS4_19SM100_MMA_F8F6F4_SSEJSI_SK_fSE_SF_NS4_17integral_constantINS4_4UMMA5MajorELSS_0EEENSQ_ISS_LSS_1EEENSQ_INSR_7ScaleInELSV_0EEESW_EEEEEENS4_6LayoutISC_NS5_IJNSA_ILi0EEES10_S10_EEEEENS5_IJNS4_10UnderscoreES13_S13_EEEEENS4_13SM90_TMA_LOADENS4_14ComposedLayoutINS4_7SwizzleILi1ELi4ELi3EEENS4_18smem_ptr_flag_bitsILi8EEENSZ_INS5_IJNSA_ILi8EEESG_EEENS5_IJSG_SB_EEEEEEEvNS4_8identityES16_NS17_INS18_ILi3ELi4ELi3EEES1B_NSZ_INS5_IJSF_S1C_EEENS5_IJSB_SF_EEEEEEEvS1H_EENS_8epilogue10collective18CollectiveEpilogueINS1O_23Sm100TmaWarpSpecializedILi2ELi2ELi32ELb0ELb0EEEJSH_NS5_IJNSZ_ISE_SB_EES1T_EEESI_SJ_SI_SJ_NS1O_6fusion15FusionCallbacksIS1S_NS1V_17LinearCombinationISI_fSI_fLNS_15FloatRoundStyleE2EEESH_S1U_JEEENS4_5SM1004TMEM4LOAD26SM100_TMEM_LOAD_16dp32b32xES16_NS17_INS18_ILi2ELi4ELi3EEES1B_NSZ_INS5_IJS1C_SE_EEENS5_IJSE_SB_EEEEEEENS4_39AutoVectorizingCopyWithAssumedAlignmentILi128EEENS4_14SM90_TMA_STOREES29_S2B_S2B_EEEvvEEEEvNT_6ParamsE,"ax",@progbits
	.align	128
.text._ZN7cutlass13device_kernelINS_4gemm6kernel13GemmUniversalIN4cute5tupleIJiiiiEEENS1_10collective13CollectiveMmaINS1_35MainloopSm100TmaUmmaWarpSpecializedILi34ELi2ELi4ENS5_IJNS4_1CILi1EEESB_SB_EEEEENS5_IJNSA_ILi64EEENSA_ILi128EEENSA_ILi32EEEEEENS_12float_e5m2_tENS5_IJlSB_lEEENS_12float_e4m3_tENS5_IJSB_llEEENS4_8TiledMMAINS4_8MMA_AtomIJNS4_10MMA_TraitsINS4_19SM100_MMA_F8F6F4_SSEJSI_SK_fSE_SF_NS4_17integral_constantINS4_4UMMA5MajorELSS_0EEENSQ_ISS_LSS_1EEENSQ_INSR_7ScaleInELSV_0EEESW_EEEEEENS4_6LayoutISC_NS5_IJNSA_ILi0EEES10_S10_EEEEENS5_IJNS4_10UnderscoreES13_S13_EEEEENS4_13SM90_TMA_LOADENS4_14ComposedLayoutINS4_7SwizzleILi1ELi4ELi3EEENS4_18smem_ptr_flag_bitsILi8EEENSZ_INS5_IJNSA_ILi8EEESG_EEENS5_IJSG_SB_EEEEEEEvNS4_8identityES16_NS17_INS18_ILi3ELi4ELi3EEES1B_NSZ_INS5_IJSF_S1C_EEENS5_IJSB_SF_EEEEEEEvS1H_EENS_8epilogue10collective18CollectiveEpilogueINS1O_23Sm100TmaWarpSpecializedILi2ELi2ELi32ELb0ELb0EEEJSH_NS5_IJNSZ_ISE_SB_EES1T_EEESI_SJ_SI_SJ_NS1O_6fusion15FusionCallbacksIS1S_NS1V_17LinearCombinationISI_fSI_fLNS_15FloatRoundStyleE2EEESH_S1U_JEEENS4_5SM1004TMEM4LOAD26SM100_TMEM_LOAD_16dp32b32xES16_NS17_INS18_ILi2ELi4ELi3EEES1B_NSZ_INS5_IJS1C_SE_EEENS5_IJSE_SB_EEEEEEENS4_39AutoVectorizingCopyWithAssumedAlignmentILi128EEENS4_14SM90_TMA_STOREES29_S2B_S2B_EEEvvEEEEvNT_6ParamsE:
        .type           _ZN7cutlass13device_kernelINS_4gemm6kernel13GemmUniversalIN4cute5tupleIJiiiiEEENS1_10collective13CollectiveMmaINS1_35MainloopSm100TmaUmmaWarpSpecializedILi34ELi2ELi4ENS5_IJNS4_1CILi1EEESB_SB_EEEEENS5_IJNSA_ILi64EEENSA_ILi128EEENSA_ILi32EEEEEENS_12float_e5m2_tENS5_IJlSB_lEEENS_12float_e4m3_tENS5_IJSB_llEEENS4_8TiledMMAINS4_8MMA_AtomIJNS4_10MMA_TraitsINS4_19SM100_MMA_F8F6F4_SSEJSI_SK_fSE_SF_NS4_17integral_constantINS4_4UMMA5MajorELSS_0EEENSQ_ISS_LSS_1EEENSQ_INSR_7ScaleInELSV_0EEESW_EEEEEENS4_6LayoutISC_NS5_IJNSA_ILi0EEES10_S10_EEEEENS5_IJNS4_10UnderscoreES13_S13_EEEEENS4_13SM90_TMA_LOADENS4_14ComposedLayoutINS4_7SwizzleILi1ELi4ELi3EEENS4_18smem_ptr_flag_bitsILi8EEENSZ_INS5_IJNSA_ILi8EEESG_EEENS5_IJSG_SB_EEEEEEEvNS4_8identityES16_NS17_INS18_ILi3ELi4ELi3EEES1B_NSZ_INS5_IJSF_S1C_EEENS5_IJSB_SF_EEEEEEEvS1H_EENS_8epilogue10collective18CollectiveEpilogueINS1O_23Sm100TmaWarpSpecializedILi2ELi2ELi32ELb0ELb0EEEJSH_NS5_IJNSZ_ISE_SB_EES1T_EEESI_SJ_SI_SJ_NS1O_6fusion15FusionCallbacksIS1S_NS1V_17LinearCombinationISI_fSI_fLNS_15FloatRoundStyleE2EEESH_S1U_JEEENS4_5SM1004TMEM4LOAD26SM100_TMEM_LOAD_16dp32b32xES16_NS17_INS18_ILi2ELi4ELi3EEES1B_NSZ_INS5_IJS1C_SE_EEENS5_IJSE_SB_EEEEEEENS4_39AutoVectorizingCopyWithAssumedAlignmentILi128EEENS4_14SM90_TMA_STOREES29_S2B_S2B_EEEvvEEEEvNT_6ParamsE,@function
        .size           _ZN7cutlass13device_kernelINS_4gemm6kernel13GemmUniversalIN4cute5tupleIJiiiiEEENS1_10collective13CollectiveMmaINS1_35MainloopSm100TmaUmmaWarpSpecializedILi34ELi2ELi4ENS5_IJNS4_1CILi1EEESB_SB_EEEEENS5_IJNSA_ILi64EEENSA_ILi128EEENSA_ILi32EEEEEENS_12float_e5m2_tENS5_IJlSB_lEEENS_12float_e4m3_tENS5_IJSB_llEEENS4_8TiledMMAINS4_8MMA_AtomIJNS4_10MMA_TraitsINS4_19SM100_MMA_F8F6F4_SSEJSI_SK_fSE_SF_NS4_17integral_constantINS4_4UMMA5MajorELSS_0EEENSQ_ISS_LSS_1EEENSQ_INSR_7ScaleInELSV_0EEESW_EEEEEENS4_6LayoutISC_NS5_IJNSA_ILi0EEES10_S10_EEEEENS5_IJNS4_10UnderscoreES13_S13_EEEEENS4_13SM90_TMA_LOADENS4_14ComposedLayoutINS4_7SwizzleILi1ELi4ELi3EEENS4_18smem_ptr_flag_bitsILi8EEENSZ_INS5_IJNSA_ILi8EEESG_EEENS5_IJSG_SB_EEEEEEEvNS4_8identityES16_NS17_INS18_ILi3ELi4ELi3EEES1B_NSZ_INS5_IJSF_S1C_EEENS5_IJSB_SF_EEEEEEEvS1H_EENS_8epilogue10collective18CollectiveEpilogueINS1O_23Sm100TmaWarpSpecializedILi2ELi2ELi32ELb0ELb0EEEJSH_NS5_IJNSZ_ISE_SB_EES1T_EEESI_SJ_SI_SJ_NS1O_6fusion15FusionCallbacksIS1S_NS1V_17LinearCombinationISI_fSI_fLNS_15FloatRoundStyleE2EEESH_S1U_JEEENS4_5SM1004TMEM4LOAD26SM100_TMEM_LOAD_16dp32b32xES16_NS17_INS18_ILi2ELi4ELi3EEES1B_NSZ_INS5_IJS1C_SE_EEENS5_IJSE_SB_EEEEEEENS4_39AutoVectorizingCopyWithAssumedAlignmentILi128EEENS4_14SM90_TMA_STOREES29_S2B_S2B_EEEvvEEEEvNT_6ParamsE,(.L_x_233 - _ZN7cutlass13device_kernelINS_4gemm6kernel13GemmUniversalIN4cute5tupleIJiiiiEEENS1_10collective13CollectiveMmaINS1_35MainloopSm100TmaUmmaWarpSpecializedILi34ELi2ELi4ENS5_IJNS4_1CILi1EEESB_SB_EEEEENS5_IJNSA_ILi64EEENSA_ILi128EEENSA_ILi32EEEEEENS_12float_e5m2_tENS5_IJlSB_lEEENS_12float_e4m3_tENS5_IJSB_llEEENS4_8TiledMMAINS4_8MMA_AtomIJNS4_10MMA_TraitsINS4_19SM100_MMA_F8F6F4_SSEJSI_SK_fSE_SF_NS4_17integral_constantINS4_4UMMA5MajorELSS_0EEENSQ_ISS_LSS_1EEENSQ_INSR_7ScaleInELSV_0EEESW_EEEEEENS4_6LayoutISC_NS5_IJNSA_ILi0EEES10_S10_EEEEENS5_IJNS4_10UnderscoreES13_S13_EEEEENS4_13SM90_TMA_LOADENS4_14ComposedLayoutINS4_7SwizzleILi1ELi4ELi3EEENS4_18smem_ptr_flag_bitsILi8EEENSZ_INS5_IJNSA_ILi8EEESG_EEENS5_IJSG_SB_EEEEEEEvNS4_8identityES16_NS17_INS18_ILi3ELi4ELi3EEES1B_NSZ_INS5_IJSF_S1C_EEENS5_IJSB_SF_EEEEEEEvS1H_EENS_8epilogue10collective18CollectiveEpilogueINS1O_23Sm100TmaWarpSpecializedILi2ELi2ELi32ELb0ELb0EEEJSH_NS5_IJNSZ_ISE_SB_EES1T_EEESI_SJ_SI_SJ_NS1O_6fusion15FusionCallbacksIS1S_NS1V_17LinearCombinationISI_fSI_fLNS_15FloatRoundStyleE2EEESH_S1U_JEEENS4_5SM1004TMEM4LOAD26SM100_TMEM_LOAD_16dp32b32xES16_NS17_INS18_ILi2ELi4ELi3EEES1B_NSZ_INS5_IJS1C_SE_EEENS5_IJSE_SB_EEEEEEENS4_39AutoVectorizingCopyWithAssumedAlignmentILi128EEENS4_14SM90_TMA_STOREES29_S2B_S2B_EEEvvEEEEvNT_6ParamsE)
        .other          _ZN7cutlass13device_kernelINS_4gemm6kernel13GemmUniversalIN4cute5tupleIJiiiiEEENS1_10collective13CollectiveMmaINS1_35MainloopSm100TmaUmmaWarpSpecializedILi34ELi2ELi4ENS5_IJNS4_1CILi1EEESB_SB_EEEEENS5_IJNSA_ILi64EEENSA_ILi128EEENSA_ILi32EEEEEENS_12float_e5m2_tENS5_IJlSB_lEEENS_12float_e4m3_tENS5_IJSB_llEEENS4_8TiledMMAINS4_8MMA_AtomIJNS4_10MMA_TraitsINS4_19SM100_MMA_F8F6F4_SSEJSI_SK_fSE_SF_NS4_17integral_constantINS4_4UMMA5MajorELSS_0EEENSQ_ISS_LSS_1EEENSQ_INSR_7ScaleInELSV_0EEESW_EEEEEENS4_6LayoutISC_NS5_IJNSA_ILi0EEES10_S10_EEEEENS5_IJNS4_10UnderscoreES13_S13_EEEEENS4_13SM90_TMA_LOADENS4_14ComposedLayoutINS4_7SwizzleILi1ELi4ELi3EEENS4_18smem_ptr_flag_bitsILi8EEENSZ_INS5_IJNSA_ILi8EEESG_EEENS5_IJSG_SB_EEEEEEEvNS4_8identityES16_NS17_INS18_ILi3ELi4ELi3EEES1B_NSZ_INS5_IJSF_S1C_EEENS5_IJSB_SF_EEEEEEEvS1H_EENS_8epilogue10collective18CollectiveEpilogueINS1O_23Sm100TmaWarpSpecializedILi2ELi2ELi32ELb0ELb0EEEJSH_NS5_IJNSZ_ISE_SB_EES1T_EEESI_SJ_SI_SJ_NS1O_6fusion15FusionCallbacksIS1S_NS1V_17LinearCombinationISI_fSI_fLNS_15FloatRoundStyleE2EEESH_S1U_JEEENS4_5SM1004TMEM4LOAD26SM100_TMEM_LOAD_16dp32b32xES16_NS17_INS18_ILi2ELi4ELi3EEES1B_NSZ_INS5_IJS1C_SE_EEENS5_IJSE_SB_EEEEEEENS4_39AutoVectorizingCopyWithAssumedAlignmentILi128EEENS4_14SM90_TMA_STOREES29_S2B_S2B_EEEvvEEEEvNT_6ParamsE,@"STO_CUDA_ENTRY STV_DEFAULT"
_ZN7cutlass13device_kernelINS_4gemm6kernel13GemmUniversalIN4cute5tupleIJiiiiEEENS1_10collective13CollectiveMmaINS1_35MainloopSm100TmaUmmaWarpSpecializedILi34ELi2ELi4ENS5_IJNS4_1CILi1EEESB_SB_EEEEENS5_IJNSA_ILi64EEENSA_ILi128EEENSA_ILi32EEEEEENS_12float_e5m2_tENS5_IJlSB_lEEENS_12float_e4m3_tENS5_IJSB_llEEENS4_8TiledMMAINS4_8MMA_AtomIJNS4_10MMA_TraitsINS4_19SM100_MMA_F8F6F4_SSEJSI_SK_fSE_SF_NS4_17integral_constantINS4_4UMMA5MajorELSS_0EEENSQ_ISS_LSS_1EEENSQ_INSR_7ScaleInELSV_0EEESW_EEEEEENS4_6LayoutISC_NS5_IJNSA_ILi0EEES10_S10_EEEEENS5_IJNS4_10UnderscoreES13_S13_EEEEENS4_13SM90_TMA_LOADENS4_14ComposedLayoutINS4_7SwizzleILi1ELi4ELi3EEENS4_18smem_ptr_flag_bitsILi8EEENSZ_INS5_IJNSA_ILi8EEESG_EEENS5_IJSG_SB_EEEEEEEvNS4_8identityES16_NS17_INS18_ILi3ELi4ELi3EEES1B_NSZ_INS5_IJSF_S1C_EEENS5_IJSB_SF_EEEEEEEvS1H_EENS_8epilogue10collective18CollectiveEpilogueINS1O_23Sm100TmaWarpSpecializedILi2ELi2ELi32ELb0ELb0EEEJSH_NS5_IJNSZ_ISE_SB_EES1T_EEESI_SJ_SI_SJ_NS1O_6fusion15FusionCallbacksIS1S_NS1V_17LinearCombinationISI_fSI_fLNS_15FloatRoundStyleE2EEESH_S1U_JEEENS4_5SM1004TMEM4LOAD26SM100_TMEM_LOAD_16dp32b32xES16_NS17_INS18_ILi2ELi4ELi3EEES1B_NSZ_INS5_IJS1C_SE_EEENS5_IJSE_SB_EEEEEEENS4_39AutoVectorizingCopyWithAssumedAlignmentILi128EEENS4_14SM90_TMA_STOREES29_S2B_S2B_EEEvvEEEEvNT_6ParamsE:
[----:B------:R-:W1:Y:S01]  /*0000*/  LDC R1, c[0x0][0x37c] ;  /* 0x0000df00ff017b82 */ /* 0x000e620000000800 */
[----:B------:R-:W2:Y:S01]  /*0010*/  S2R R108, SR_TID.X ;  /* 0x00000000006c7919 */ /* 0x000ea20000002100 */
[----:B------:R-:W3:Y:S01]  /*0020*/  LDCU.64 UR4, c[0x0][0x890] ;  /* 0x00011200ff0477ac */ /* 0x000ee20008000a00 */
[----:B------:R-:W-:Y:S02]  /*0030*/  PRMT R95, RZ, 0x7610, R95 ;  /* 0x00007610ff5f7816 */ /* 0x000fe4000000005f */
[----:B------:R-:W-:Y:S01]  /*0040*/  ELECT P5, URZ, PT ;  /* 0x0000000000ff782f */ /* 0x000fe200038a0000 */
[----:B------:R-:W4:Y:S01]  /*0050*/  LDCU.64 UR46, c[0x0][0x358] ;  /* 0x00006b00ff2e77ac */ /* 0x000f220008000a00 */
[----:B---3--:R-:W-:-:S04]  /*0060*/  UISETP.NE.U32.AND UP0, UPT, UR4, URZ, UPT ;  /* 0x000000ff0400728c */ /* 0x008fc8000bf05070 */
[----:B------:R-:W-:Y:S01]  /*0070*/  UISETP.NE.AND.EX UP0, UPT, UR5, URZ, UPT, UP0 ;  /* 0x000000ff0500728c */ /* 0x000fe2000bf05300 */
[----:B--2---:R-:W-:-:S05]  /*0080*/  SHF.R.U32.HI R101, RZ, 0x5, R108 ;  /* 0x00000005ff657819 */ /* 0x004fca000001166c */
[----:B------:R-:W2:Y:S02]  /*0090*/  SHFL.IDX PT, R0, R101, RZ, 0x1f ;  /* 0x00001fff65007589 */ /* 0x000ea400000e0000 */
[----:B--2---:R-:W-:Y:S01]  /*00a0*/  R2UR UR8, R0 ;  /* 0x00000000000872ca */ /* 0x004fe200000e0000 */
[----:B-1--4-:R-:W-:-:S14]  /*00b0*/  BRA.U UP0, `(.L_x_0) ;  /* 0x00000001002c7547 */ /* 0x012fdc000b800000 */
[----:B------:R-:W1:Y:S02]  /*00c0*/  LDCU.64 UR6, c[0x0][0x888] ;  /* 0x00011100ff0677ac */ /* 0x000e640008000a00 */
[----:B-1----:R-:W-:-:S04]  /*00d0*/  UISETP.NE.U32.AND UP0, UPT, UR6, URZ, UPT ;  /* 0x000000ff0600728c */ /* 0x002fc8000bf05070 */
[----:B------:R-:W-:-:S09]  /*00e0*/  UISETP.NE.AND.EX UP0, UPT, UR7, URZ, UPT, UP0 ;  /* 0x000000ff0700728c */ /* 0x000fd2000bf05300 */
[----:B------:R-:W-:Y:S05]  /*00f0*/  BRA.U !UP0, `(.L_x_1) ;  /* 0x0000000108107547 */ /* 0x000fea000b800000 */
[----:B------:R-:W1:Y:S02]  /*0100*/  LDC.64 R2, c[0x0][0x888] ;  /* 0x00022200ff027b82 */ /* 0x000e640000000a00 */
[----:B-1----:R1:W5:Y:S01]  /*0110*/  LDG.E R49, desc[UR46][R2.64] ;  /* 0x0000002e02317981 */ /* 0x002362000c1e1900 */
[----:B------:R-:W-:Y:S01]  /*0120*/  HFMA2 R95, -RZ, RZ, 0, 5.9604644775390625e-08 ;  /* 0x00000001ff5f7431 */ /* 0x000fe200000001ff */
[----:B------:R-:W-:Y:S05]  /*0130*/  BRA `(.L_x_0) ;  /* 0x00000000000c7947 */ /* 0x000fea0003800000 */
.L_x_1:
[----:B------:R-:W1:Y:S01]  /*0140*/  LDCU UR6, c[0x0][0x880] ;  /* 0x00011000ff0677ac */ /* 0x000e620008000800 */
[----:B------:R-:W-:Y:S01]  /*0150*/  HFMA2 R95, -RZ, RZ, 0, 5.9604644775390625e-08 ;  /* 0x00000001ff5f7431 */ /* 0x000fe200000001ff */
[----:B-1----:R-:W-:-:S07]  /*0160*/  MOV R49, UR6 ;  /* 0x0000000600317c02 */ /* 0x002fce0008000f00 */
.L_x_0:
[----:B------:R-:W2:Y:S02]  /*0170*/  LDCU.64 UR6, c[0x0][0x8b0] ;  /* 0x00011600ff0677ac */ /* 0x000ea40008000a00 */
[----:B--2---:R-:W-:-:S04]  /*0180*/  UISETP.NE.U32.AND UP0, UPT, UR6, URZ, UPT ;  /* 0x000000ff0600728c */ /* 0x004fc8000bf05070 */
[----:B------:R-:W-:-:S09]  /*0190*/  UISETP.NE.AND.EX UP0, UPT, UR7, URZ, UPT, UP0 ;  /* 0x000000ff0700728c */ /* 0x000fd2000bf05300 */
[----:B------:R-:W-:Y:S05]  /*01a0*/  BRA.U UP0, `(.L_x_2) ;  /* 0x0000000100247547 */ /* 0x000fea000b800000 */
[----:B------:R-:W2:Y:S02]  /*01b0*/  LDCU.64 UR6, c[0x0][0x8a8] ;  /* 0x00011500ff0677ac */ /* 0x000ea40008000a00 */
[----:B--2---:R-:W-:-:S04]  /*01c0*/  UISETP.NE.U32.AND UP0, UPT, UR6, URZ, UPT ;  /* 0x000000ff0600728c */ /* 0x004fc8000bf05070 */
[----:B------:R-:W-:-:S09]  /*01d0*/  UISETP.NE.AND.EX UP0, UPT, UR7, URZ, UPT, UP0 ;  /* 0x000000ff0700728c */ /* 0x000fd2000bf05300 */
[----:B------:R-:W-:Y:S05]  /*01e0*/  BRA.U !UP0, `(.L_x_3) ;  /* 0x00000001080c7547 */ /* 0x000fea000b800000 */
[----:B-1----:R-:W1:Y:S02]  /*01f0*/  LDC.64 R2, c[0x0][0x8a8] ;  /* 0x00022a00ff027b82 */ /* 0x002e640000000a00 */
[----:B-1----:R2:W5:Y:S01]  /*0200*/  LDG.E R47, desc[UR46][R2.64] ;  /* 0x0000002e022f7981 */ /* 0x002562000c1e1900 */
[----:B------:R-:W-:Y:S05]  /*0210*/  BRA `(.L_x_2) ;  /* 0x0000000000087947 */ /* 0x000fea0003800000 */
.L_x_3:
[----:B------:R-:W2:Y:S02]  /*0220*/  LDCU UR6, c[0x0][0x8a0] ;  /* 0x00011400ff0677ac */ /* 0x000ea40008000800 */
[----:B--2---:R-:W-:Y:S02]  /*0230*/  MOV R47, UR6 ;  /* 0x00000006002f7c02 */ /* 0x004fe40008000f00 */
.L_x_2:
[----:B------:R-:W-:Y:S01]  /*0240*/  IMAD.U32 R0, RZ, RZ, UR8 ;  /* 0x00000008ff007e24 */ /* 0x000fe2000f8e00ff */
[----:B------:R-:W-:Y:S04]  /*0250*/  BSSY.RECONVERGENT B0, `(.L_x_4) ;  /* 0x000000c000007945 */ /* 0x000fe80003800200 */
[C---:B------:R-:W-:Y:S02]  /*0260*/  ISETP.NE.OR P1, PT, R0.reuse, 0x1, !P5 ;  /* 0x000000010000780c */ /* 0x040fe40006f25670 */
[----:B------:R-:W-:-:S11]  /*0270*/  ISETP.NE.OR P0, PT, R0, 0x3, !P5 ;  /* 0x000000030000780c */ /* 0x000fd60006f05670 */
[----:B------:R-:W-:Y:S05]  /*0280*/  @P1 BRA `(.L_x_5) ;  /* 0x0000000000201947 */ /* 0x000fea0003800000 */
[----:B------:R-:W3:Y:S02]  /*0290*/  LDCU.64 UR6, c[0x0][0x348] ;  /* 0x00006900ff0677ac */ /* 0x000ee40008000a00 */
[----:B---3--:R-:W-:Y:S02]  /*02a0*/  UIADD3 UR10, UP1, UPT, UR6, 0x80, URZ ;  /* 0x00000080060a7890 */ /* 0x008fe4000ff3e0ff */
[----:B------:R-:W-:Y:S02]  /*02b0*/  UIADD3 UR6, UP0, UPT, UR6, 0x180, URZ ;  /* 0x0000018006067890 */ /* 0x000fe4000ff1e0ff */
[----:B------:R-:W-:Y:S02]  /*02c0*/  UIADD3.X UR11, UPT, UPT, URZ, UR7, URZ, UP1, !UPT ;  /* 0x00000007ff0b7290 */ /* 0x000fe40008ffe4ff */
[----:B------:R-:W-:-:S07]  /*02d0*/  UIADD3.X UR7, UPT, UPT, URZ, UR7, URZ, UP0, !UPT ;  /* 0x00000007ff077290 */ /* 0x000fce00087fe4ff */
[----:B------:R3:W-:Y:S02]  /*02e0*/  UTMACCTL.PF [UR10] ;  /* 0x000000000a0079b9 */ /* 0x0007e40008040000 */
[----:B------:R3:W-:Y:S02]  /*02f0*/  UTMACCTL.PF [UR6] ;  /* 0x00000000060079b9 */ /* 0x0007e40008040000 */
[----:B---3--:R-:W-:Y:S01]  /*0300*/  NOP ;  /* 0x0000000000007918 */ /* 0x008fe20000000000 */
.L_x_5:
[----:B------:R-:W-:Y:S05]  /*0310*/  BSYNC.RECONVERGENT B0 ;  /* 0x0000000000007941 */ /* 0x000fea0003800200 */
.L_x_4:
[----:B------:R-:W-:Y:S04]  /*0320*/  BSSY.RECONVERGENT B0, `(.L_x_6) ;  /* 0x000000a000007945 */ /* 0x000fe80003800200 */
        /* <DEDUP_REMOVED lines=9> */
.L_x_7:
[----:B------:R-:W-:Y:S05]  /*03c0*/  BSYNC.RECONVERGENT B0 ;  /* 0x0000000000007941 */ /* 0x000fea0003800200 */
.L_x_6:
[----:B------:R-:W3:Y:S01]  /*03d0*/  LDCU.64 UR6, c[0x0][0x888] ;  /* 0x00011100ff0677ac */ /* 0x000ee20008000a00 */
[----:B------:R-:W-:Y:S02]  /*03e0*/  UISETP.EQ.U32.AND UP1, UPT, UR4, URZ, UPT ;  /* 0x000000ff0400728c */ /* 0x000fe4000bf22070 */
[----:B------:R-:W-:Y:S02]  /*03f0*/  UPLOP3.LUT UP2, UPT, UPT, UPT, UPT, 0x80, 0x8 ;  /* 0x000000000008789c */ /* 0x000fe40003f4f070 */
[----:B---3--:R-:W-:-:S04]  /*0400*/  UISETP.NE.U32.AND UP0, UPT, UR6, URZ, UPT ;  /* 0x000000ff0600728c */ /* 0x008fc8000bf05070 */
[----:B------:R-:W-:-:S04]  /*0410*/  UISETP.NE.AND.EX UP0, UPT, UR7, URZ, UPT, UP0 ;  /* 0x000000ff0700728c */ /* 0x000fc8000bf05300 */
[----:B------:R-:W-:-:S04]  /*0420*/  UISETP.EQ.OR.EX UP3, UPT, UR5, URZ, !UP0, UP1 ;  /* 0x000000ff0500728c */ /* 0x000fc8000c762710 */
[----:B------:R-:W-:-:S05]  /*0430*/  UP2UR UR50, UPR, URZ, 0x8 ;  /* 0x00000008ff327883 */ /* 0x000fca0008000000 */
[----:B------:R-:W-:Y:S07]  /*0440*/  BRA.U !UP3, `(.L_x_8) ;  /* 0x000000010b207547 */ /* 0x000fee000b800000 */
[----:B------:R-:W-:Y:S01]  /*0450*/  UISETP.NE.U32.AND UP2, UPT, UR4, URZ, UPT ;  /* 0x000000ff0400728c */ /* 0x000fe2000bf45070 */
[----:B-----5:R-:W-:Y:S01]  /*0460*/  FSETP.NEU.AND P0, PT, R49, RZ, PT ;  /* 0x000000ff3100720b */ /* 0x020fe20003f0d000 */
[----:B------:R-:W-:Y:S02]  /*0470*/  USEL UR4, URZ, 0xffffffff, UP0 ;  /* 0xffffffffff047887 */ /* 0x000fe40008000000 */
[----:B------:R-:W-:-:S10]  /*0480*/  UISETP.NE.AND.EX UP2, UPT, UR5, URZ, UPT, UP2 ;  /* 0x000000ff0500728c */ /* 0x000fd4000bf45320 */
[----:B------:R-:W-:Y:S01]  /*0490*/  VOTEU.ANY UP1, P0 ;  /* 0x0000000000ff7886 */ /* 0x000fe20000020100 */
[----:B------:R-:W-:-:S04]  /*04a0*/  @!UP2 USEL UR4, URZ, 0xffffffff, UP1 ;  /* 0xffffffffff04a887 */ /* 0x000fc80008800000 */
[----:B------:R-:W-:-:S04]  /*04b0*/  ULOP3.LUT UR4, UR4, 0x1, URZ, 0xc0, !UPT ;  /* 0x0000000104047892 */ /* 0x000fc8000f8ec0ff */
[----:B------:R-:W-:-:S11]  /*04c0*/  UISETP.NE.U32.AND UP2, UPT, UR4, 0x1, UPT ;  /* 0x000000010400788c */ /* 0x000fd6000bf45070 */
.L_x_8:
[----:B-12---:R-:W1:Y:S01]  /*04d0*/  SHFL.IDX PT, R2, R101, RZ, 0x1f ;  /* 0x00001fff65027589 */ /* 0x006e6200000e0000 */
[----:B------:R-:W-:-:S04]  /*04e0*/  UISETP.NE.AND UP1, UPT, UR8, 0x2, UPT ;  /* 0x000000020800788c */ /* 0x000fc8000bf25270 */
[----:B------:R-:W-:Y:S01]  /*04f0*/  USEL UR6, URZ, 0x1, UP1 ;  /* 0x00000001ff067887 */ /* 0x000fe20008800000 */
[----:B-1----:R-:W-:-:S13]  /*0500*/  ISETP.NE.AND P0, PT, R2, RZ, PT ;  /* 0x000000ff0200720c */ /* 0x002fda0003f05270 */
[----:B------:R-:W-:Y:S05]  /*0510*/  @P0 BRA `(.L_x_9) ;  /* 0x0000000400440947 */ /* 0x000fea0003800000 */
[----:B------:R-:W-:Y:S01]  /*0520*/  ELECT P0, URZ, PT ;  /* 0x0000000000ff782f */ /* 0x000fe20003800000 */
[----:B------:R-:W-:-:S12]  /*0530*/  BSSY.RECONVERGENT B0, `(.L_x_9) ;  /* 0x000004f000007945 */ /* 0x000fd80003800200 */
[----:B------:R-:W-:Y:S05]  /*0540*/  @!P0 BRA `(.L_x_10) ;  /* 0x0000000400348947 */ /* 0x000fea0003800000 */
[----:B------:R-:W1:Y:S01]  /*0550*/  S2UR UR5, SR_CgaCtaId ;  /* 0x00000000000579c3 */ /* 0x000e620000008800 */
[----:B------:R-:W-:Y:S01]  /*0560*/  UMOV UR7, 0x400 ;  /* 0x0000040000077882 */ /* 0x000fe20000000000 */
[----:B------:R-:W-:Y:S02]  /*0570*/  UMOV UR4, 0x1 ;  /* 0x0000000100047882 */ /* 0x000fe40000000000 */
[----:B------:R-:W-:-:S04]  /*0580*/  UIADD3 UR10, UPT, UPT, -UR4, 0x100000, URZ ;  /* 0x00100000040a7890 */ /* 0x000fc8000fffe1ff */
[----:B------:R-:W-:Y:S02]  /*0590*/  USHF.L.U32 UR11, UR10, 0xb, URZ ;  /* 0x0000000b0a0b7899 */ /* 0x000fe400080006ff */
[----:B------:R-:W-:Y:S02]  /*05a0*/  USHF.L.U32 UR10, UR10, 0x1, URZ ;  /* 0x000000010a0a7899 */ /* 0x000fe400080006ff */
[----:B-1----:R-:W-:Y:S01]  /*05b0*/  ULEA UR5, UR5, UR7, 0x18 ;  /* 0x0000000705057291 */ /* 0x002fe2000f8ec0ff */
[----:B------:R-:W1:Y:S11]  /*05c0*/  FENCE.VIEW.ASYNC.S ;  /* 0x00000000000073c6 */ /* 0x000e760000000000 */
[----:B-1----:R1:W2:Y:S01]  /*05d0*/  SYNCS.EXCH.64 URZ, [UR5], UR10 ;  /* 0x0000000a05ff75b2 */ /* 0x0022a20008000100 */
[----:B------:R1:W3:Y:S01]  /*05e0*/  SYNCS.EXCH.64 URZ, [UR5+0x110], UR10 ;  /* 0x0001100a05ff75b2 */ /* 0x0002e20008000100 */
[----:B------:R1:W4:Y:S01]  /*05f0*/  SYNCS.EXCH.64 URZ, [UR5+0x8], UR10 ;  /* 0x0000080a05ff75b2 */ /* 0x0003220008000100 */
[----:B------:R1:W1:Y:S01]  /*0600*/  SYNCS.EXCH.64 URZ, [UR5+0x118], UR10 ;  /* 0x0001180a05ff75b2 */ /* 0x0002620008000100 */
        /* <DEDUP_REMOVED lines=64> */
[----:B--234-:R-:W-:Y:S01]  /*0a10*/  NOP ;  /* 0x0000000000007918 */ /* 0x01cfe20000000000 */
.L_x_10:
[----:B-1----:R-:W-:Y:S05]  /*0a20*/  BSYNC.RECONVERGENT B0 ;  /* 0x0000000000007941 */ /* 0x002fea0003800200 */
.L_x_9:
[----:B------:R-:W1:Y:S01]  /*0a30*/  SHFL.IDX PT, R2, R101, RZ, 0x1f ;  /* 0x00001fff65027589 */ /* 0x000e6200000e0000 */
[----:B------:R-:W-:Y:S01]  /*0a40*/  NOP ;  /* 0x0000000000007918 */ /* 0x000fe20000000000 */
[----:B-1----:R-:W-:-:S13]  /*0a50*/  ISETP.NE.AND P0, PT, R2, 0x1, PT ;  /* 0x000000010200780c */ /* 0x002fda0003f05270 */
[----:B------:R-:W-:Y:S05]  /*0a60*/  @P0 BRA `(.L_x_11) ;  /* 0x0000000000480947 */ /* 0x000fea0003800000 */
[----:B------:R-:W1:Y:S01]  /*0a70*/  S2UR UR7, SR_CgaCtaId ;  /* 0x00000000000779c3 */ /* 0x000e620000008800 */
[----:B------:R-:W-:Y:S01]  /*0a80*/  UMOV UR9, 0x400 ;  /* 0x0000040000097882 */ /* 0x000fe20000000000 */
[----:B------:R-:W-:Y:S01]  /*0a90*/  UMOV UR5, 0x20 ;  /* 0x0000002000057882 */ /* 0x000fe20000000000 */
[----:B------:R-:W-:Y:S01]  /*0aa0*/  UMOV UR4, 0x80 ;  /* 0x0000008000047882 */ /* 0x000fe20000000000 */
[----:B------:R-:W-:-:S04]  /*0ab0*/  UIADD3 UR10, UPT, UPT, -UR5, 0x100000, URZ ;  /* 0x00100000050a7890 */ /* 0x000fc8000fffe1ff */
[----:B------:R-:W-:Y:S02]  /*0ac0*/  USHF.L.U32 UR11, UR10, 0xb, URZ ;  /* 0x0000000b0a0b7899 */ /* 0x000fe400080006ff */
[----:B------:R-:W-:Y:S02]  /*0ad0*/  USHF.L.U32 UR10, UR10, 0x1, URZ ;  /* 0x000000010a0a7899 */ /* 0x000fe400080006ff */
[----:B------:R-:W-:-:S04]  /*0ae0*/  UIADD3 UR4, UPT, UPT, -UR4, 0x100000, URZ ;  /* 0x0010000004047890 */ /* 0x000fc8000fffe1ff */
[----:B------:R-:W-:Y:S02]  /*0af0*/  USHF.L.U32 UR5, UR4, 0xb, URZ ;  /* 0x0000000b04057899 */ /* 0x000fe400080006ff */
[----:B------:R-:W-:Y:S01]  /*0b00*/  USHF.L.U32 UR4, UR4, 0x1, URZ ;  /* 0x0000000104047899 */ /* 0x000fe200080006ff */
[----:B------:R-:W-:Y:S01]  /*0b10*/  ELECT P0, URZ, PT ;  /* 0x0000000000ff782f */ /* 0x000fe20003800000 */
[----:B-1----:R-:W-:Y:S01]  /*0b20*/  ULEA UR7, UR7, UR9, 0x18 ;  /* 0x0000000907077291 */ /* 0x002fe2000f8ec0ff */
[----:B------:R-:W1:Y:S11]  /*0b30*/  FENCE.VIEW.ASYNC.S ;  /* 0x00000000000073c6 */ /* 0x000e760000000000 */
[----:B-1----:R1:W2:Y:S01]  /*0b40*/  SYNCS.EXCH.64 URZ, [UR7+0x220], UR10 ;  /* 0x0002200a07ff75b2 */ /* 0x0022a20008000100 */
[----:B------:R1:W3:Y:S01]  /*0b50*/  SYNCS.EXCH.64 URZ, [UR7+0x230], UR4 ;  /* 0x0002300407ff75b2 */ /* 0x0002e20008000100 */
[----:B------:R1:W4:Y:S01]  /*0b60*/  SYNCS.EXCH.64 URZ, [UR7+0x228], UR10 ;  /* 0x0002280a07ff75b2 */ /* 0x0003220008000100 */
[----:B------:R1:W1:Y:S01]  /*0b70*/  SYNCS.EXCH.64 URZ, [UR7+0x238], UR4 ;  /* 0x0002380407ff75b2 */ /* 0x0002620008000100 */
[----:B------:R-:W-:Y:S01]  /*0b80*/  NOP ;  /* 0x0000000000007918 */ /* 0x000fe20000000000 */
.L_x_11:
[----:B------:R-:W2:Y:S01]  /*0b90*/  SHFL.IDX PT, R2, R101, RZ, 0x1f ;  /* 0x00001fff65027589 */ /* 0x000ea200000e0000 */
[----:B------:R-:W-:Y:S01]  /*0ba0*/  NOP ;  /* 0x0000000000007918 */ /* 0x000fe20000000000 */
[----:B--2---:R-:W-:-:S13]  /*0bb0*/  ISETP.NE.AND P0, PT, R2, 0x3, PT ;  /* 0x000000030200780c */ /* 0x004fda0003f05270 */
[----:B------:R-:W-:Y:S05]  /*0bc0*/  @P0 BRA `(.L_x_12) ;  /* 0x0000000000300947 */ /* 0x000fea0003800000 */
[----:B-1----:R-:W1:Y:S01]  /*0bd0*/  S2UR UR5, SR_CgaCtaId ;  /* 0x00000000000579c3 */ /* 0x002e620000008800 */
[----:B------:R-:W-:Y:S01]  /*0be0*/  UMOV UR7, 0x400 ;  /* 0x0000040000077882 */ /* 0x000fe20000000000 */
[----:B------:R-:W-:Y:S01]  /*0bf0*/  UMOV UR4, 0x20 ;  /* 0x0000002000047882 */ /* 0x000fe20000000000 */
[----:B------:R-:W-:Y:S01]  /*0c00*/  ELECT P0, URZ, PT ;  /* 0x0000000000ff782f */ /* 0x000fe20003800000 */
[----:B------:R-:W-:-:S04]  /*0c10*/  UIADD3 UR10, UPT, UPT, -UR4, 0x100000, URZ ;  /* 0x00100000040a7890 */ /* 0x000fc8000fffe1ff */
[----:B------:R-:W-:Y:S02]  /*0c20*/  USHF.L.U32 UR11, UR10, 0xb, URZ ;  /* 0x0000000b0a0b7899 */ /* 0x000fe400080006ff */
[----:B------:R-:W-:Y:S02]  /*0c30*/  USHF.L.U32 UR10, UR10, 0x1, URZ ;  /* 0x000000010a0a7899 */ /* 0x000fe400080006ff */
[----:B-1----:R-:W-:Y:S01]  /*0c40*/  ULEA UR5, UR5, UR7, 0x18 ;  /* 0x0000000705057291 */ /* 0x002fe2000f8ec0ff */
[----:B------:R-:W1:Y:S11]  /*0c50*/  FENCE.VIEW.ASYNC.S ;  /* 0x00000000000073c6 */ /* 0x000e760000000000 */
[----:B-1----:R2:W1:Y:S01]  /*0c60*/  SYNCS.EXCH.64 URZ, [UR5+0x240], UR10 ;  /* 0x0002400a05ff75b2 */ /* 0x0024620008000100 */
[----:B------:R2:W1:Y:S02]  /*0c70*/  SYNCS.EXCH.64 URZ, [UR5+0x248], UR10 ;  /* 0x0002480a05ff75b2 */ /* 0x0004640008000100 */
[----:B--2---:R-:W-:Y:S01]  /*0c80*/  NOP ;  /* 0x0000000000007918 */ /* 0x004fe20000000000 */
.L_x_12:
[----:B------:R-:W2:Y:S01]  /*0c90*/  SHFL.IDX PT, R2, R101, RZ, 0x1f ;  /* 0x00001fff65027589 */ /* 0x000ea200000e0000 */
[----:B------:R-:W-:Y:S01]  /*0ca0*/  NOP ;  /* 0x0000000000007918 */ /* 0x000fe20000000000 */
[----:B--2---:R-:W-:-:S13]  /*0cb0*/  ISETP.NE.AND P0, PT, R2, 0x4, PT ;  /* 0x000000040200780c */ /* 0x004fda0003f05270 */
[----:B------:R-:W-:Y:S05]  /*0cc0*/  @P0 BRA `(.L_x_13) ;  /* 0x00000000004c0947 */ /* 0x000fea0003800000 */
[----:B-1----:R-:W1:Y:S01]  /*0cd0*/  S2UR UR5, SR_CgaCtaId ;  /* 0x00000000000579c3 */ /* 0x002e620000008800 */
[----:B------:R-:W-:Y:S01]  /*0ce0*/  UMOV UR9, 0x100 ;  /* 0x0000010000097882 */ /* 0x000fe20000000000 */
[----:B------:R-:W-:Y:S01]  /*0cf0*/  UMOV UR7, 0x400 ;  /* 0x0000040000077882 */ /* 0x000fe20000000000 */
[----:B------:R-:W-:Y:S01]  /*0d00*/  USEL UR9, UR9, 0xe0, UP2 ;  /* 0x000000e009097887 */ /* 0x000fe20009000000 */
[----:B------:R-:W-:Y:S01]  /*0d10*/  UMOV UR4, 0x1 ;  /* 0x0000000100047882 */ /* 0x000fe20000000000 */
[----:B------:R-:W-:Y:S01]  /*0d20*/  ELECT P0, URZ, PT ;  /* 0x0000000000ff782f */ /* 0x000fe20003800000 */
[----:B------:R-:W-:-:S04]  /*0d30*/  UIADD3 UR10, UPT, UPT, -UR4, 0x100000, URZ ;  /* 0x00100000040a7890 */ /* 0x000fc8000fffe1ff */
[----:B------:R-:W-:Y:S02]  /*0d40*/  USHF.L.U32 UR11, UR10, 0xb, URZ ;  /* 0x0000000b0a0b7899 */ /* 0x000fe400080006ff */
[----:B------:R-:W-:Y:S02]  /*0d50*/  USHF.L.U32 UR10, UR10, 0x1, URZ ;  /* 0x000000010a0a7899 */ /* 0x000fe400080006ff */
[----:B------:R-:W-:-:S04]  /*0d60*/  UIADD3 UR12, UPT, UPT, -UR9, 0x100000, URZ ;  /* 0x00100000090c7890 */ /* 0x000fc8000fffe1ff */
[----:B------:R-:W-:Y:S02]  /*0d70*/  USHF.L.U32 UR13, UR12, 0xb, URZ ;  /* 0x0000000b0c0d7899 */ /* 0x000fe400080006ff */
[----:B------:R-:W-:Y:S02]  /*0d80*/  USHF.L.U32 UR12, UR12, 0x1, URZ ;  /* 0x000000010c0c7899 */ /* 0x000fe400080006ff */
[----:B-1----:R-:W-:Y:S01]  /*0d90*/  ULEA UR5, UR5, UR7, 0x18 ;  /* 0x0000000705057291 */ /* 0x002fe2000f8ec0ff */
[----:B------:R-:W1:Y:S11]  /*0da0*/  FENCE.VIEW.ASYNC.S ;  /* 0x00000000000073c6 */ /* 0x000e760000000000 */
[----:B-1----:R2:W1:Y:S01]  /*0db0*/  SYNCS.EXCH.64 URZ, [UR5+0x250], UR10 ;  /* 0x0002500a05ff75b2 */ /* 0x0024620008000100 */
[----:B------:R2:W1:Y:S01]  /*0dc0*/  SYNCS.EXCH.64 URZ, [UR5+0x260], UR12 ;  /* 0x0002600c05ff75b2 */ /* 0x0004620008000100 */
[----:B------:R2:W1:Y:S01]  /*0dd0*/  SYNCS.EXCH.64 URZ, [UR5+0x258], UR10 ;  /* 0x0002580a05ff75b2 */ /* 0x0004620008000100 */
[----:B------:R2:W1:Y:S02]  /*0de0*/  SYNCS.EXCH.64 URZ, [UR5+0x268], UR12 ;  /* 0x0002680c05ff75b2 */ /* 0x0004640008000100 */
[----:B--2---:R-:W-:Y:S01]  /*0df0*/  NOP ;  /* 0x0000000000007918 */ /* 0x004fe20000000000 */
.L_x_13:
[----:B------:R-:W2:Y:S01]  /*0e00*/  SHFL.IDX PT, R2, R101, RZ, 0x1f ;  /* 0x00001fff65027589 */ /* 0x000ea200000e0000 */
[----:B------:R-:W-:Y:S01]  /*0e10*/  NOP ;  /* 0x0000000000007918 */ /* 0x000fe20000000000 */
[----:B--2---:R-:W-:-:S13]  /*0e20*/  ISETP.NE.AND P0, PT, R2, 0x5, PT ;  /* 0x000000050200780c */ /* 0x004fda0003f05270 */
[----:B------:R-:W-:Y:S05]  /*0e30*/  @P0 BRA `(.L_x_14) ;  /* 0x0000000000580947 */ /* 0x000fea0003800000 */
[----:B-1----:R-:W1:Y:S01]  /*0e40*/  S2UR UR7, SR_CgaCtaId ;  /* 0x00000000000779c3 */ /* 0x002e620000008800 */
        /* <DEDUP_REMOVED lines=12> */
[----:B-1----:R2:W1:Y:S01]  /*0f10*/  SYNCS.EXCH.64 URZ, [UR7+0x270], UR10 ;  /* 0x0002700a07ff75b2 */ /* 0x0024620008000100 */
[----:B------:R2:W1:Y:S01]  /*0f20*/  SYNCS.EXCH.64 URZ, [UR7+0x290], UR4 ;  /* 0x0002900407ff75b2 */ /* 0x0004620008000100 */
[----:B------:R2:W1:Y:S01]  /*0f30*/  SYNCS.EXCH.64 URZ, [UR7+0x278], UR10 ;  /* 0x0002780a07ff75b2 */ /* 0x0004620008000100 */
[----:B------:R2:W1:Y:S01]  /*0f40*/  SYNCS.EXCH.64 URZ, [UR7+0x298], UR4 ;  /* 0x0002980407ff75b2 */ /* 0x0004620008000100 */
[----:B------:R2:W1:Y:S01]  /*0f50*/  SYNCS.EXCH.64 URZ, [UR7+0x280], UR10 ;  /* 0x0002800a07ff75b2 */ /* 0x0004620008000100 */
[----:B------:R2:W1:Y:S01]  /*0f60*/  SYNCS.EXCH.64 URZ, [UR7+0x2a0], UR4 ;  /* 0x0002a00407ff75b2 */ /* 0x0004620008000100 */
[----:B------:R2:W1:Y:S01]  /*0f70*/  SYNCS.EXCH.64 URZ, [UR7+0x288], UR10 ;  /* 0x0002880a07ff75b2 */ /* 0x0004620008000100 */
[----:B------:R2:W1:Y:S02]  /*0f80*/  SYNCS.EXCH.64 URZ, [UR7+0x2a8], UR4 ;  /* 0x0002a80407ff75b2 */ /* 0x0004640008000100 */
[----:B--2---:R-:W-:Y:S01]  /*0f90*/  NOP ;  /* 0x0000000000007918 */ /* 0x004fe20000000000 */
.L_x_14:
        /* <DEDUP_REMOVED lines=18> */
.L_x_15:
[----:B-1----:R-:W1:Y:S01]  /*10c0*/  S2UR UR5, SR_CTAID.X ;  /* 0x00000000000579c3 */ /* 0x002e620000002500 */
[----:B------:R-:W-:-:S05]  /*10d0*/  CS2R.32 R96, SR_CgaSize ;  /* 0x0000000000607805 */ /* 0x000fca0000008a00 */
[----:B------:R-:W-:-:S05]  /*10e0*/  IMAD R96, R96, -0xa0, RZ ;  /* 0xffffff6060607824 */ /* 0x000fca00078e02ff */
[----:B------:R-:W-:-:S14]  /*10f0*/  R2UR UR9, R96 ;  /* 0x00000000600972ca */ /* 0x000fdc00000e0000 */
[----:B------:R-:W2:Y:S01]  /*1100*/  LDCU UR9, c[0x0][UR9+0x2b0] ;  /* 0x00005600090977ac */ /* 0x000ea20008000800 */
[----:B------:R-:W-:Y:S01]  /*1110*/  NOP ;  /* 0x0000000000007918 */ /* 0x000fe20000000000 */
[----:B------:R-:W-:-:S05]  /*1120*/  CS2R.32 R96, SR_CgaSize ;  /* 0x0000000000607805 */ /* 0x000fca0000008a00 */
[----:B------:R-:W-:-:S05]  /*1130*/  IMAD R96, R96, -0xa0, RZ ;  /* 0xffffff6060607824 */ /* 0x000fca00078e02ff */
[----:B------:R-:W-:-:S14]  /*1140*/  R2UR UR7, R96 ;  /* 0x00000000600772ca */ /* 0x000fdc00000e0000 */
[----:B------:R-:W3:Y:S01]  /*1150*/  LDCU UR7, c[0x0][UR7+0x2b4] ;  /* 0x00005680070777ac */ /* 0x000ee20008000800 */
[----:B------:R-:W4:Y:S08]  /*1160*/  S2UR UR4, SR_CTAID.Y ;  /* 0x00000000000479c3 */ /* 0x000f300000002600 */
[----:B------:R-:W3:Y:S01]  /*1170*/  LDC R9, c[0x0][0xb24] ;  /* 0x0002c900ff097b82 */ /* 0x000ee20000000800 */
[----:B-1----:R-:W-:-:S02]  /*1180*/  I2FP.F32.U32 R4, UR5 ;  /* 0x0000000500047c45 */ /* 0x002fc40008201000 */
[----:B------:R-:W-:-:S05]  /*1190*/  CS2R.32 R5, SR_CgaSize ;  /* 0x0000000000057805 */ /* 0x000fca0000008a00 */
[----:B------:R-:W-:-:S06]  /*11a0*/  IMAD R5, R5, -0xa0, RZ ;  /* 0xffffff6005057824 */ /* 0x000fcc00078e02ff */
[----:B------:R-:W1:Y:S01]  /*11b0*/  LDC R5, c[0x0][R5+0x2a0] ;  /* 0x0000a80005057b82 */ /* 0x000e620000000800 */
[----:B------:R-:W-:Y:S01]  /*11c0*/  MOV R21, UR5 ;  /* 0x0000000500157c02 */ /* 0x000fe20008000f00 */
[----:B--2---:R-:W-:Y:S01]  /*11d0*/  FMUL R4, R4, UR9 ;  /* 0x0000000904047c20 */ /* 0x004fe20008400000 */
[----:B----4-:R-:W-:Y:S02]  /*11e0*/  I2FP.F32.U32 R2, UR4 ;  /* 0x0000000400027c45 */ /* 0x010fe40008201000 */
[----:B------:R-:W-:-:S05]  /*11f0*/  CS2R.32 R3, SR_CgaSize ;  /* 0x0000000000037805 */ /* 0x000fca0000008a00 */
[----:B------:R-:W-:-:S06]  /*1200*/  IMAD R3, R3, -0xa0, RZ ;  /* 0xffffff6003037824 */ /* 0x000fcc00078e02ff */
[----:B------:R-:W2:Y:S01]  /*1210*/  LDC R3, c[0x0][R3+0x2a4] ;  /* 0x0000a90003037b82 */ /* 0x000ea20000000800 */
[----:B------:R-:W4:Y:S01]  /*1220*/  F2I.U32.TRUNC.NTZ R96, R4 ;  /* 0x0000000400607305 */ /* 0x000f22000020f000 */
[----:B------:R-:W-:Y:S01]  /*1230*/  MOV R20, UR4 ;  /* 0x0000000400147c02 */ /* 0x000fe20008000f00 */
[----:B---3--:R-:W-:-:S05]  /*1240*/  FMUL R2, R2, UR7 ;  /* 0x0000000702027c20 */ /* 0x008fca0008400000 */
[----:B------:R-:W-:Y:S01]  /*1250*/  BAR.SYNC.DEFER_BLOCKING 0x0 ;  /* 0x0000000000007b1d */ /* 0x000fe20000010000 */
[----:B------:R-:W-:-:S05]  /*1260*/  ISETP.GE.AND P0, PT, R9, 0x1, PT ;  /* 0x000000010900780c */ /* 0x000fca0003f06270 */
[----:B------:R-:W3:Y:S02]  /*1270*/  F2I.U32.TRUNC.NTZ R94, R2 ;  /* 0x00000002005e7305 */ /* 0x000ee4000020f000 */
[----:B------:R-:W2:Y:S01]  /*1280*/  S2UR UR36, SR_CTAID.Z ;  /* 0x00000000002479c3 */ /* 0x000ea20000002700 */
[----:B----4-:R-:W-:-:S05]  /*1290*/  IADD3 R96, PT, PT, -R96, RZ, RZ ;  /* 0x000000ff60607210 */ /* 0x010fca0007ffe1ff */
[----:B-1----:R-:W-:Y:S01]  /*12a0*/  IMAD R96, R5, R96, UR5 ;  /* 0x0000000505607e24 */ /* 0x002fe2000f8e0260 */
[----:B---3--:R-:W-:-:S05]  /*12b0*/  IADD3 R94, PT, PT, -R94, RZ, RZ ;  /* 0x000000ff5e5e7210 */ /* 0x008fca0007ffe1ff */
[----:B--2---:R-:W-:Y:S01]  /*12c0*/  IMAD R94, R3, R94, UR4 ;  /* 0x00000004035e7e24 */ /* 0x004fe2000f8e025e */
[----:B------:R-:W-:Y:S06]  /*12d0*/  @!P0 BRA `(.L_x_16) ;  /* 0x0000000000b88947 */ /* 0x000fec0003800000 */
[----:B------:R-:W1:Y:S01]  /*12e0*/  LDC.64 R4, c[0x0][0xb18] ;  /* 0x0002c600ff047b82 */ /* 0x000e620000000a00 */
[----:B------:R-:W-:-:S07]  /*12f0*/  ISETP.NE.AND P0, PT, R9, 0x1, PT ;  /* 0x000000010900780c */ /* 0x000fce0003f05270 */
[----:B------:R-:W2:Y:S08]  /*1300*/  LDC R10, c[0x0][0xb0c] ;  /* 0x0002c300ff0a7b82 */ /* 0x000eb00000000800 */
[----:B------:R-:W3:Y:S08]  /*1310*/  LDC R11, c[0x0][0x370] ;  /* 0x0000dc00ff0b7b82 */ /* 0x000ef00000000800 */
[----:B------:R-:W4:Y:S01]  /*1320*/  LDC R12, c[0x0][0x374] ;  /* 0x0000dd00ff0c7b82 */ /* 0x000f220000000800 */
[----:B-1----:R-:W-:-:S07]  /*1330*/  ISETP.NE.AND P1, PT, R4, 0x1, PT ;  /* 0x000000010400780c */ /* 0x002fce0003f25270 */
[----:B------:R-:W3:Y:S01]  /*1340*/  LDC.64 R6, c[0x0][0xb10] ;  /* 0x0002c400ff067b82 */ /* 0x000ee20000000a00 */
[----:B--2---:R-:W-:-:S07]  /*1350*/  ISETP.NE.AND P2, PT, R10, 0x1, PT ;  /* 0x000000010a00780c */ /* 0x004fce0003f45270 */
[----:B------:R-:W1:Y:S08]  /*1360*/  LDC R8, c[0x0][0xb20] ;  /* 0x0002c800ff087b82 */ /* 0x000e700000000800 */
[----:B------:R-:W2:Y:S01]  /*1370*/  LDC.64 R2, c[0x0][0xb28] ;  /* 0x0002ca00ff027b82 */ /* 0x000ea20000000a00 */
[----:B----4-:R-:W-:-:S04]  /*1380*/  IMAD.HI.U32 R13, R12, R5, RZ ;  /* 0x000000050c0d7227 */ /* 0x010fc800078e00ff */
[----:B------:R-:W-:-:S04]  /*1390*/  IMAD.HI.U32 R5, R20, R5, RZ ;  /* 0x0000000514057227 */ /* 0x000fc800078e00ff */
[----:B---3--:R-:W-:-:S04]  /*13a0*/  IMAD.HI.U32 R14, R11, R6, RZ ;  /* 0x000000060b0e7227 */ /* 0x008fc800078e00ff */
[C---:B------:R-:W-:Y:S01]  /*13b0*/  IMAD.HI.U32 R16, R21.reuse, R6, RZ ;  /* 0x0000000615107227 */ /* 0x040fe200078e00ff */
[-C--:B------:R-:W-:Y:S02]  /*13c0*/  @P2 SHF.R.U32.HI R11, RZ, R7.reuse, R14 ;  /* 0x00000007ff0b2219 */ /* 0x080fe4000001160e */
[-C--:B-1----:R-:W-:Y:S02]  /*13d0*/  @P1 SHF.R.U32.HI R12, RZ, R8.reuse, R13 ;  /* 0x00000008ff0c1219 */ /* 0x082fe4000001160d */
[----:B------:R-:W-:Y:S02]  /*13e0*/  SHF.R.U32.HI R5, RZ, R8, R5 ;  /* 0x00000008ff057219 */ /* 0x000fe40000011605 */
[----:B------:R-:W-:Y:S02]  /*13f0*/  SHF.R.U32.HI R16, RZ, R7, R16 ;  /* 0x00000007ff107219 */ /* 0x000fe40000011610 */
[----:B------:R-:W-:Y:S01]  /*1400*/  SEL R5, R20, R5, !P1 ;  /* 0x0000000514057207 */ /* 0x000fe20004800000 */
[----:B--2---:R-:W-:Y:S01]  /*1410*/  IMAD.HI.U32 R14, R12, R2, RZ ;  /* 0x000000020c0e7227 */ /* 0x004fe200078e00ff */
[----:B------:R-:W-:-:S02]  /*1420*/  SEL R7, R21, R16, !P2 ;  /* 0x0000001015077207 */ /* 0x000fc40005000000 */
[----:B------:R-:W-:Y:S01]  /*1430*/  IADD3 R13, PT, PT, -R5, RZ, RZ ;  /* 0x000000ff050d7210 */ /* 0x000fe20007ffe1ff */
[----:B------:R-:W-:Y:S01]  /*1440*/  IMAD.HI.U32 R6, R11, R2, RZ ;  /* 0x000000020b067227 */ /* 0x000fe200078e00ff */
[----:B------:R-:W-:-:S03]  /*1450*/  @P0 SHF.R.U32.HI R12, RZ, R3, R14 ;  /* 0x00000003ff0c0219 */ /* 0x000fc6000001160e */
[----:B------:R-:W-:Y:S01]  /*1460*/  IMAD R13, R4, R13, R20 ;  /* 0x0000000d040d7224 */ /* 0x000fe200078e0214 */
[----:B------:R-:W-:Y:S01]  /*1470*/  @P0 SHF.R.U32.HI R11, RZ, R3, R6 ;  /* 0x00000003ff0b0219 */ /* 0x000fe20000011606 */
[----:B------:R-:W-:-:S04]  /*1480*/  IMAD R12, R12, R9, RZ ;  /* 0x000000090c0c7224 */ /* 0x000fc800078e02ff */
[----:B------:R-:W-:Y:S01]  /*1490*/  IMAD R6, R11, R9, RZ ;  /* 0x000000090b067224 */ /* 0x000fe200078e02ff */
[----:B------:R-:W-:-:S04]  /*14a0*/  ISETP.GE.AND P1, PT, R5, R12, PT ;  /* 0x0000000c0500720c */ /* 0x000fc80003f26270 */
[----:B------:R-:W-:Y:S01]  /*14b0*/  ISETP.GE.OR P1, PT, R7, R6, P1 ;  /* 0x000000060700720c */ /* 0x000fe20000f26670 */
[----:B------:R-:W-:-:S05]  /*14c0*/  IMAD.HI.U32 R6, R5, R2, RZ ;  /* 0x0000000205067227 */ /* 0x000fca00078e00ff */
[----:B------:R-:W-:-:S04]  /*14d0*/  SHF.R.U32.HI R6, RZ, R3, R6 ;  /* 0x00000003ff067219 */ /* 0x000fc80000011606 */
[----:B------:R-:W-:-:S03]  /*14e0*/  SEL R6, R5, R6, !P0 ;  /* 0x0000000605067207 */ /* 0x000fc60004000000 */
[----:B------:R-:W-:Y:S01]  /*14f0*/  @!P1 IMAD.HI.U32 R8, R7, R2, RZ ;  /* 0x0000000207089227 */ /* 0x000fe200078e00ff */
[----:B------:R-:W-:-:S04]  /*1500*/  IADD3 R2, PT, PT, -R6, RZ, RZ ;  /* 0x000000ff06027210 */ /* 0x000fc80007ffe1ff */
[----:B------:R-:W-:Y:S01]  /*1510*/  @!P1 SHF.R.U32.HI R8, RZ, R3, R8 ;  /* 0x00000003ff089219 */ /* 0x000fe20000011608 */
[----:B------:R-:W-:-:S03]  /*1520*/  IMAD R2, R9, R2, R5 ;  /* 0x0000000209027224 */ /* 0x000fc600078e0205 */
[----:B------:R-:W-:-:S05]  /*1530*/  @!P1 SEL R3, R7, R8, !P0 ;  /* 0x0000000807039207 */ /* 0x000fca0004000000 */
[--C-:B------:R-:W-:Y:S02]  /*1540*/  @!P1 IMAD.IADD R6, R6, 0x1, -R3.reuse ;  /* 0x0000000106069824 */ /* 0x100fe400078e0a03 */
[----:B------:R-:W-:Y:S01]  /*1550*/  @!P1 IMAD R3, R2, R11, R3 ;  /* 0x0000000b02039224 */ /* 0x000fe200078e0203 */
[----:B------:R-:W-:Y:S01]  /*1560*/  IADD3 R2, PT, PT, -R7, RZ, RZ ;  /* 0x000000ff07027210 */ /* 0x000fe20007ffe1ff */
[----:B------:R-:W-:Y:S02]  /*1570*/  @!P1 IMAD R5, R6, R9, R7 ;  /* 0x0000000906059224 */ /* 0x000fe400078e0207 */
[----:B------:R-:W-:Y:S02]  /*1580*/  @!P1 IMAD.MOV.U32 R7, RZ, RZ, R3 ;  /* 0x000000ffff079224 */ /* 0x000fe400078e0003 */
[----:B------:R-:W-:Y:S02]  /*1590*/  IMAD R2, R10, R2, R21 ;  /* 0x000000020a027224 */ /* 0x000fe400078e0215 */
[----:B------:R-:W-:-:S02]  /*15a0*/  IMAD R20, R5, R4, R13 ;  /* 0x0000000405147224 */ /* 0x000fc400078e020d */
[----:B------:R-:W-:Y:S02]  /*15b0*/  IMAD R21, R7, R10, R2 ;  /* 0x0000000a07157224 */ /* 0x000fe400078e0202 */
.L_x_16:
[----:B------:R-:W1:Y:S01]  /*15c0*/  LDCU UR4, c[0x0][0xb30] ;  /* 0x00016600ff0477ac */ /* 0x000e620008000800 */
[----:B------:R-:W2:Y:S08]  /*15d0*/  S2UR UR37, SR_CgaCtaId ;  /* 0x00000000002579c3 */ /* 0x000eb00000008800 */
[----:B------:R-:W3:Y:S01]  /*15e0*/  LDC R40, c[0x0][0xb24] ;  /* 0x0002c900ff287b82 */ /* 0x000ee20000000800 */
[----:B-1----:R-:W-:-:S09]  /*15f0*/  UISETP.NE.AND UP1, UPT, UR4, 0x1, UPT ;  /* 0x000000010400788c */ /* 0x002fd2000bf25270 */
[----:B--2---:R-:W-:Y:S05]  /*1600*/  BRA.U UP1, `(.L_x_17) ;  /* 0x0000000101407547 */ /* 0x004fea000b800000 */
[----:B------:R-:W1:Y:S08]  /*1610*/  LDC.64 R4, c[0x0][0xb10] ;  /* 0x0002c400ff047b82 */ /* 0x000e700000000a00 */
[----:B------:R-:W2:Y:S08]  /*1620*/  LDC.64 R2, c[0x0][0xb18] ;  /* 0x0002c600ff027b82 */ /* 0x000eb00000000a00 */
[----:B------:R-:W4:Y:S08]  /*1630*/  LDC R6, c[0x0][0xb20] ;  /* 0x0002c800ff067b82 */ /* 0x000f300000000800 */
[----:B------:R-:W3:Y:S01]  /*1640*/  LDC R8, c[0x0][0xb0c] ;  /* 0x0002c300ff087b82 */ /* 0x000ee20000000800 */
[----:B-1----:R-:W-:-:S05]  /*1650*/  IMAD.HI.U32 R4, R21, R4, RZ ;  /* 0x0000000415047227 */ /* 0x002fca00078e00ff */
[----:B------:R-:W-:Y:S01]  /*1660*/  SHF.R.U32.HI R4, RZ, R5, R4 ;  /* 0x00000005ff047219 */ /* 0x000fe20000011604 */
[----:B--2---:R-:W-:Y:S01]  /*1670*/  IMAD.HI.U32 R3, R20, R3, RZ ;  /* 0x0000000314037227 */ /* 0x004fe200078e00ff */
[----:B------:R-:W-:-:S04]  /*1680*/  ISETP.NE.AND P0, PT, R2, 0x1, PT ;  /* 0x000000010200780c */ /* 0x000fc80003f05270 */
[----:B----4-:R-:W-:-:S04]  /*1690*/  SHF.R.U32.HI R3, RZ, R6, R3 ;  /* 0x00000006ff037219 */ /* 0x010fc80000011603 */
[----:B------:R-:W-:Y:S02]  /*16a0*/  SEL R3, R20, R3, !P0 ;  /* 0x0000000314037207 */ /* 0x000fe40004000000 */
[----:B---3--:R-:W-:-:S04]  /*16b0*/  ISETP.NE.AND P1, PT, R8, 0x1, PT ;  /* 0x000000010800780c */ /* 0x008fc80003f25270 */
[----:B------:R-:W-:-:S05]  /*16c0*/  SEL R4, R21, R4, !P1 ;  /* 0x0000000415047207 */ /* 0x000fca0004800000 */
[----:B------:R-:W-:Y:S02]  /*16d0*/  IMAD.IADD R5, R3, 0x1, -R4 ;  /* 0x0000000103057824 */ /* 0x000fe400078e0a04 */
[----:B------:R-:W-:Y:S02]  /*16e0*/  IMAD.IADD R3, R4, 0x1, -R3 ;  /* 0x0000000104037824 */ /* 0x000fe400078e0a03 */
[----:B------:R-:W-:Y:S02]  /*16f0*/  IMAD R21, R5, R8, R21 ;  /* 0x0000000805157224 */ /* 0x000fe400078e0215 */
[----:B------:R-:W-:-:S07]  /*1700*/  IMAD R20, R3, R2, R20 ;  /* 0x0000000203147224 */ /* 0x000fce00078e0214 */
.L_x_17:
[----:B------:R-:W-:Y:S01]  /*1710*/  BAR.SYNC.DEFER_BLOCKING 0x0 ;  /* 0x0000000000007b1d */ /* 0x000fe20000010000 */
[----:B------:R-:W-:Y:S01]  /*1720*/  UISETP.NE.AND UP1, UPT, UR8, 0x2, UPT ;  /* 0x000000020800788c */ /* 0x000fe2000bf25270 */
[----:B------:R-:W-:Y:S02]  /*1730*/  ISETP.NE.OR P5, PT, R0, 0x2, !P5 ;  /* 0x000000020000780c */ /* 0x000fe40006fa5670 */
[----:B------:R-:W-:-:S06]  /*1740*/  LOP3.LUT R2, R108, 0x1f, RZ, 0xc0, !PT ;  /* 0x0000001f6c027812 */ /* 0x000fcc00078ec0ff */
[----:B------:R-:W-:Y:S05]  /*1750*/  BRA.U UP1, `(.L_x_18) ;  /* 0x0000002101987547 */ /* 0x000fea000b800000 */
[----:B------:R-:W1:Y:S01]  /*1760*/  LDCU UR13, c[0x0][0x38c] ;  /* 0x00007180ff0d77ac */ /* 0x000e620008000800 */
[----:B------:R-:W2:Y:S01]  /*1770*/  LDC R9, c[0x0][0x370] ;  /* 0x0000dc00ff097b82 */ /* 0x000ea20000000800 */
[----:B------:R-:W-:Y:S01]  /*1780*/  PLOP3.LUT P1, PT, PT, PT, UP2, 0x80, 0x8 ;  /* 0x000000000008781c */ /* 0x000fe20003f2f028 */
[----:B------:R-:W-:Y:S01]  /*1790*/  HFMA2 R12, -RZ, RZ, 0, 0 ;  /* 0x00000000ff0c7431 */ /* 0x000fe200000001ff */
[----:B------:R-:W-:Y:S01]  /*17a0*/  ISETP.EQ.OR P4, PT, R2, RZ, P5 ;  /* 0x000000ff0200720c */ /* 0x000fe20002f82670 */
[----:B------:R-:W-:Y:S01]  /*17b0*/  IMAD.MOV.U32 R15, RZ, RZ, 0x1 ;  /* 0x00000001ff0f7424 */ /* 0x000fe200078e00ff */
[----:B------:R-:W-:Y:S01]  /*17c0*/  PLOP3.LUT P1, PT, P1, PT, PT, 0x8, 0x80 ;  /* 0x000000000080781c */ /* 0x000fe20000f2e170 */
[----:B------:R-:W-:Y:S01]  /*17d0*/  IMAD.MOV.U32 R14, RZ, RZ, RZ ;  /* 0x000000ffff0e7224 */ /* 0x000fe200078e00ff */
[----:B------:R-:W-:Y:S01]  /*17e0*/  MOV R8, 0x1 ;  /* 0x0000000100087802 */ /* 0x000fe20000000f00 */
[----:B------:R-:W4:Y:S01]  /*17f0*/  LDC R0, c[0x0][0x374] ;  /* 0x0000dd00ff007b82 */ /* 0x000f220000000800 */
[----:B------:R-:W-:Y:S01]  /*1800*/  IMAD.MOV.U32 R10, RZ, RZ, RZ ;  /* 0x000000ffff0a7224 */ /* 0x000fe200078e00ff */
[----:B------:R-:W2:Y:S01]  /*1810*/  LDCU.64 UR22, c[0x0][0x348] ;  /* 0x00006900ff1677ac */ /* 0x000ea20008000a00 */
[----:B------:R-:W-:Y:S01]  /*1820*/  UMOV UR6, URZ ;  /* 0x000000ff00067c82 */ /* 0x000fe20008000000 */
[----:B-1----:R-:W-:-:S04]  /*1830*/  UIADD3 UR5, UPT, UPT, UR13, 0x1f, URZ ;  /* 0x0000001f0d057890 */ /* 0x002fc8000fffe0ff */
[----:B------:R-:W-:-:S04]  /*1840*/  USHF.R.S32.HI UR4, URZ, 0x1f, UR5 ;  /* 0x0000001fff047899 */ /* 0x000fc80008011405 */
[----:B------:R-:W-:-:S04]  /*1850*/  ULEA.HI UR4, UR4, UR5, URZ, 0x5 ;  /* 0x0000000504047291 */ /* 0x000fc8000f8f28ff */
[----:B------:R-:W-:Y:S02]  /*1860*/  USHF.R.S32.HI UR15, URZ, 0x5, UR4 ;  /* 0x00000005ff0f7899 */ /* 0x000fe40008011404 */
[----:B------:R-:W-:Y:S02]  /*1870*/  UIADD3 UR4, UPT, UPT, UR13, -0x1, URZ ;  /* 0xffffffff0d047890 */ /* 0x000fe4000fffe0ff */
[----:B------:R-:W-:Y:S02]  /*1880*/  UISETP.LT.U32.AND UP0, UPT, UR15, 0x22, UPT ;  /* 0x000000220f00788c */ /* 0x000fe4000bf01070 */
[----:B------:R-:W-:Y:S02]  /*1890*/  UISETP.GE.U32.AND UP1, UPT, UR4, -0x3f, UPT ;  /* 0xffffffc10400788c */ /* 0x000fe4000bf26070 */
[----:B------:R-:W-:Y:S02]  /*18a0*/  USEL UR14, UR15, 0x22, UP0 ;  /* 0x000000220f0e7887 */ /* 0x000fe40008000000 */
[----:B------:R-:W-:-:S02]  /*18b0*/  UIADD3 UR13, UPT, UPT, UR13, 0x3e, URZ ;  /* 0x0000003e0d0d7890 */ /* 0x000fc4000fffe0ff */
[----:B------:R-:W-:Y:S02]  /*18c0*/  UIADD3 UR5, UPT, UPT, UR14, -0x1, URZ ;  /* 0xffffffff0e057890 */ /* 0x000fe4000fffe0ff */
[----:B------:R-:W-:-:S03]  /*18d0*/  UIADD3 UR7, UPT, UPT, UR15, -UR14, URZ ;  /* 0x8000000e0f077290 */ /* 0x000fc6000fffe0ff */
[----:B------:R-:W-:-:S04]  /*18e0*/  @UP1 UIADD3 UR5, UPT, UPT, UR14, URZ, URZ ;  /* 0x000000ff0e051290 */ /* 0x000fc8000fffe0ff */
[----:B--2---:R-:W-:-:S12]  /*18f0*/  UIADD3 UR5, UPT, UPT, UR5, 0x1, URZ ;  /* 0x0000000105057890 */ /* 0x004fd8000fffe0ff */
.L_x_36:
[----:B------:R-:W-:Y:S01]  /*1900*/  UISETP.NE.AND UP0, UPT, UR37, URZ, UPT ;  /* 0x000000ff2500728c */ /* 0x000fe2000bf05270 */
[----:B------:R-:W1:Y:S08]  /*1910*/  S2UR UR37, SR_CgaCtaId ;  /* 0x00000000002579c3 */ /* 0x000e700000008800 */
[----:B------:R-:W-:Y:S05]  /*1920*/  BRA.U UP0, `(.L_x_19) ;  /* 0x0000000100347547 */ /* 0x000fea000b800000 */
[----:B------:R-:W2:Y:S01]  /*1930*/  S2R R2, SR_CgaCtaId ;  /* 0x0000000000027919 */ /* 0x000ea20000008800 */
[----:B------:R-:W-:-:S04]  /*1940*/  MOV R3, 0x400 ;  /* 0x0000040000037802 */ /* 0x000fc80000000f00 */
[----:B--2---:R-:W-:Y:S02]  /*1950*/  LEA R3, R2, R3, 0x18 ;  /* 0x0000000302037211 */ /* 0x004fe400078ec0ff */
[----:B------:R-:W-:-:S03]  /*1960*/  SHF.L.U32 R2, R8, 0x1f, RZ ;  /* 0x0000001f08027819 */ /* 0x000fc600000006ff */
[----:B------:R-:W-:-:S04]  /*1970*/  IMAD R3, R10, 0x8, R3 ;  /* 0x000000080a037824 */ /* 0x000fc800078e0203 */
[----:B------:R-:W2:Y:S02]  /*1980*/  SYNCS.PHASECHK.TRANS64.TRYWAIT P0, [R3+URZ+0x2c0], R2 ;  /* 0x0002c002030075a7 */ /* 0x000ea400080011ff */
[----:B--2---:R-:W-:Y:S05]  /*1990*/  @!P0 BRA `(.L_x_20) ;  /* 0x0000006800e08947 */ /* 0x004fea0003800000 */
.L_x_136:
[----:B------:R-:W-:Y:S01]  /*19a0*/  VIADD R10, R10, 0x1 ;  /* 0x000000010a0a7836 */ /* 0x000fe20000000000 */
[----:B------:R2:W-:Y:S04]  /*19b0*/  SYNCS.ARRIVE.TRANS64.A1T0 RZ, [R3+URZ+0x2b0], RZ ;  /* 0x0002b0ff03ff79a7 */ /* 0x0005e800081000ff */
[----:B------:R-:W-:-:S04]  /*19c0*/  ISETP.NE.AND P0, PT, R10, 0x2, PT ;  /* 0x000000020a00780c */ /* 0x000fc80003f05270 */
[----:B------:R-:W-:Y:S02]  /*19d0*/  SEL R10, R10, RZ, P0 ;  /* 0x000000ff0a0a7207 */ /* 0x000fe40000000000 */
[----:B--2---:R-:W-:-:S04]  /*19e0*/  SEL R3, RZ, 0x1, P0 ;  /* 0x00000001ff037807 */ /* 0x004fc80000000000 */
[----:B------:R-:W-:-:S07]  /*19f0*/  LOP3.LUT R8, R8, R3, RZ, 0x3c, !PT ;  /* 0x0000000308087212 */ /* 0x000fce00078e3cff */
.L_x_19:
[----:B------:R-:W-:Y:S01]  /*1a00*/  UMOV UR4, 0x400 ;  /* 0x0000040000047882 */ /* 0x000fe20000000000 */
[----:B------:R-:W-:Y:S01]  /*1a10*/  SHF.L.U32 R2, R15, 0x1f, RZ ;  /* 0x0000001f0f027819 */ /* 0x000fe200000006ff */
[----:B-1----:R-:W-:Y:S01]  /*1a20*/  ULEA UR4, UR37, UR4, 0x18 ;  /* 0x0000000425047291 */ /* 0x002fe2000f8ec0ff */
[----:B------:R-:W-:Y:S01]  /*1a30*/  R2UR UR35, R21 ;  /* 0x00000000152372ca */ /* 0x000fe200000e0000 */
[----:B------:R-:W-:Y:S01]  /*1a40*/  UISETP.GE.U32.AND UP0, UPT, UR13, 0x3f, UPT ;  /* 0x0000003f0d00788c */ /* 0x000fe2000bf06070 */
[----:B------:R-:W-:Y:S01]  /*1a50*/  R2UR UR10, R20 ;  /* 0x00000000140a72ca */ /* 0x000fe200000e0000 */
[----:B------:R-:W-:Y:S01]  /*1a60*/  ULEA UR8, UR6, UR4, 0x3 ;  /* 0x0000000406087291 */ /* 0x000fe2000f8e18ff */
[----:B------:R-:W-:-:S08]  /*1a70*/  UMOV UR24, URZ ;  /* 0x000000ff00187c82 */ /* 0x000fd00008000000 */
[----:B------:R1:W2:Y:S01]  /*1a80*/  SYNCS.PHASECHK.TRANS64.TRYWAIT P0, [UR8+0x110], R2 ;  /* 0x00011002ff0075a7 */ /* 0x0002a20008001108 */
[----:B------:R-:W-:Y:S02]  /*1a90*/  USHF.L.U32 UR35, UR35, 0x6, URZ ;  /* 0x0000000623237899 */ /* 0x000fe400080006ff */
[----:B------:R-:W-:Y:S01]  /*1aa0*/  USHF.L.U32 UR10, UR10, 0x7, URZ ;  /* 0x000000070a0a7899 */ /* 0x000fe200080006ff */
[----:B------:R-:W-:Y:S11]  /*1ab0*/  BRA.U !UP0, `(.L_x_21) ;  /* 0x0000000108a87547 */ /* 0x000ff6000b800000 */
[----:B------:R-:W-:Y:S01]  /*1ac0*/  UMOV UR16, URZ ;  /* 0x000000ff00107c82 */ /* 0x000fe20008000000 */
[----:B------:R-:W-:-:S05]  /*1ad0*/  UMOV UR17, UR6 ;  /* 0x0000000600117c82 */ /* 0x000fca0008000000 */
.L_x_26:
[----:B-1----:R-:W-:Y:S01]  /*1ae0*/  ULEA UR33, UR17, UR4, 0x3 ;  /* 0x0000000411217291 */ /* 0x002fe2000f8e18ff */
[----:B--2---:R-:W-:Y:S01]  /*1af0*/  @!P5 MOV R3, 0x1800 ;  /* 0x000018000003d802 */ /* 0x004fe20000000f00 */
[----:B--2---:R-:W-:Y:S10]  /*1b00*/  @P0 BRA `(.L_x_22) ;  /* 0x00000000000c0947 */ /* 0x004ff40003800000 */
[----:B------:R-:W-:-:S04]  /*1b10*/  SHF.L.U32 R5, R15, 0x1f, RZ ;  /* 0x0000001f0f057819 */ /* 0x000fc800000006ff */
[----:B------:R-:W2:Y:S02]  /*1b20*/  SYNCS.PHASECHK.TRANS64.TRYWAIT P0, [UR33+0x110], R5 ;  /* 0x00011005ff0075a7 */ /* 0x000ea40008001121 */
[----:B--2---:R-:W-:Y:S05]  /*1b30*/  @!P0 BRA `(.L_x_23) ;  /* 0x00000068008c8947 */ /* 0x004fea0003800000 */
.L_x_22:
[----:B------:R2:W-:Y:S01]  /*1b40*/  @!P5 SYNCS.ARRIVE.TRANS64 RZ, [UR33], R3 ;  /* 0x00000003ffffd9a7 */ /* 0x0005e20008000021 */
[----:B------:R-:W-:Y:S04]  /*1b50*/  BSSY.RECONVERGENT B0, `(.L_x_24) ;  /* 0x0000003000007945 */ /* 0x000fe80003800200 */
[----:B------:R-:W-:Y:S05]  /*1b60*/  @P4 BRA `(.L_x_25) ;  /* 0x0000000000044947 */ /* 0x000fea0003800000 */
[----:B------:R-:W-:Y:S05]  /*1b70*/  BPT.TRAP 0x1 ;  /* 0x000000040000795c */ /* 0x000fea0000300000 */
.L_x_25:
[----:B------:R-:W-:Y:S05]  /*1b80*/  BSYNC.RECONVERGENT B0 ;  /* 0x0000000000007941 */ /* 0x000fea0003800200 */
.L_x_24:
[----:B------:R-:W-:Y:S02]  /*1b90*/  UIADD3 UR6, UPT, UPT, UR17, 0x1, URZ ;  /* 0x0000000111067890 */ /* 0x000fe4000fffe0ff */
[----:B------:R-:W-:Y:S02]  /*1ba0*/  ULEA UR32, UR17, UR4, 0xb ;  /* 0x0000000411207291 */ /* 0x000fe4000f8e58ff */
[----:B------:R-:W-:Y:S02]  /*1bb0*/  UISETP.NE.AND UP0, UPT, UR6, 0x22, UPT ;  /* 0x000000220600788c */ /* 0x000fe4000bf05270 */
[----:B------:R-:W-:Y:S02]  /*1bc0*/  UIADD3 UR26, UP1, UPT, UR22, 0x80, URZ ;  /* 0x00000080161a7890 */ /* 0x000fe4000ff3e0ff */
[----:B------:R-:W-:Y:S02]  /*1bd0*/  USEL UR9, URZ, 0x1, UP0 ;  /* 0x00000001ff097887 */ /* 0x000fe40008000000 */
[----:B------:R-:W-:-:S02]  /*1be0*/  USEL UR6, UR6, URZ, UP0 ;  /* 0x000000ff06067287 */ /* 0x000fc40008000000 */
[----:B------:R-:W-:Y:S02]  /*1bf0*/  UIADD3 UR20, UP0, UPT, UR22, 0x180, URZ ;  /* 0x0000018016147890 */ /* 0x000fe4000ff1e0ff */
[----:B------:R-:W-:Y:S01]  /*1c00*/  ULEA UR8, UR6, UR4, 0x3 ;  /* 0x0000000406087291 */ /* 0x000fe2000f8e18ff */
[----:B------:R-:W-:Y:S01]  /*1c10*/  LOP3.LUT R15, R15, UR9, RZ, 0x3c, !PT ;  /* 0x000000090f0f7c12 */ /* 0x000fe2000f8e3cff */
[----:B------:R-:W-:Y:S02]  /*1c20*/  USHF.L.U32 UR34, UR16, 0x5, URZ ;  /* 0x0000000510227899 */ /* 0x000fe400080006ff */
[----:B------:R-:W-:Y:S01]  /*1c30*/  UIADD3.X UR27, UPT, UPT, URZ, UR23, URZ, UP1, !UPT ;  /* 0x00000017ff1b7290 */ /* 0x000fe20008ffe4ff */
[----:B-1----:R-:W-:Y:S01]  /*1c40*/  SHF.L.U32 R2, R15, 0x1f, RZ ;  /* 0x0000001f0f027819 */ /* 0x002fe200000006ff */
[----:B------:R-:W-:Y:S02]  /*1c50*/  UIADD3 UR32, UPT, UPT, UR32, 0x4600, URZ ;  /* 0x0000460020207890 */ /* 0x000fe4000fffe0ff */
[----:B------:R-:W-:Y:S01]  /*1c60*/  UIADD3.X UR21, UPT, UPT, URZ, UR23, URZ, UP0, !UPT ;  /* 0x00000017ff157290 */ /* 0x000fe200087fe4ff */
[----:B------:R1:W1:Y:S01]  /*1c70*/  SYNCS.PHASECHK.TRANS64.TRYWAIT P0, [UR8+0x110], R2 ;  /* 0x00011002ff0075a7 */ /* 0x0002620008001108 */
[----:B------:R-:W-:Y:S01]  /*1c80*/  ULEA UR8, UR17, UR4, 0xc ;  /* 0x0000000411087291 */ /* 0x000fe2000f8e60ff */
[----:B------:R-:W-:Y:S01]  /*1c90*/  UMOV UR18, 0x0 ;  /* 0x0000000000127882 */ /* 0x000fe20000000000 */
[----:B------:R-:W-:-:S02]  /*1ca0*/  UMOV UR19, 0x10000000 ;  /* 0x1000000000137882 */ /* 0x000fc40000000000 */
[----:B------:R-:W-:Y:S01]  /*1cb0*/  UIADD3 UR8, UPT, UPT, UR8, 0x15600, URZ ;  /* 0x0001560008087890 */ /* 0x000fe2000fffe0ff */
[----:B------:R1:W-:Y:S01]  /*1cc0*/  UTMALDG.3D [UR32], [UR26], desc[UR18] ;  /* 0x000012201a0075b4 */ /* 0x0003e20008011000 */
[----:B------:R-:W-:Y:S01]  /*1cd0*/  UMOV UR12, UR36 ;  /* 0x00000024000c7c82 */ /* 0x000fe20008000000 */
[----:B------:R-:W-:Y:S01]  /*1ce0*/  UMOV UR9, UR33 ;  /* 0x0000002100097c82 */ /* 0x000fe20008000000 */
[----:B------:R-:W-:Y:S01]  /*1cf0*/  UMOV UR11, UR34 ;  /* 0x00000022000b7c82 */ /* 0x000fe20008000000 */
[----:B------:R-:W-:Y:S01]  /*1d00*/  UIADD3 UR16, UPT, UPT, UR16, 0x1, URZ ;  /* 0x0000000110107890 */ /* 0x000fe2000fffe0ff */
[----:B------:R-:W-:Y:S01]  /*1d10*/  UMOV UR24, UR5 ;  /* 0x0000000500187c82 */ /* 0x000fe20008000000 */
[----:B------:R-:W-:Y:S02]  /*1d20*/  UMOV UR17, UR6 ;  /* 0x0000000600117c82 */ /* 0x000fe40008000000 */
[----:B------:R1:W-:Y:S01]  /*1d30*/  UTMALDG.3D [UR8], [UR20], desc[UR18] ;  /* 0x00001208140075b4 */ /* 0x0003e20008011000 */
[----:B------:R-:W-:-:S09]  /*1d40*/  UISETP.NE.AND UP0, UPT, UR16, UR5, UPT ;  /* 0x000000051000728c */ /* 0x000fd2000bf05270 */
[----:B------:R-:W-:Y:S05]  /*1d50*/  BRA.U UP0, `(.L_x_26) ;  /* 0xfffffffd00607547 */ /* 0x000fea000b83ffff */
.L_x_21:
[----:B-1----:R-:W-:Y:S01]  /*1d60*/  ULEA UR8, UR6, UR4, 0x3 ;  /* 0x0000000406087291 */ /* 0x002fe2000f8e18ff */
[----:B------:R-:W-:Y:S01]  /*1d70*/  SHF.L.U32 R2, R15, 0x1f, RZ ;  /* 0x0000001f0f027819 */ /* 0x000fe200000006ff */
[----:B------:R-:W-:Y:S01]  /*1d80*/  @!P1 SYNCS.ARRIVE.TRANS64.A1T0 RZ, [UR4+0x248], RZ ;  /* 0x000248ffffff99a7 */ /* 0x000fe20008100004 */
[----:B------:R-:W-:-:S06]  /*1d90*/  UISETP.GT.AND UP0, UPT, UR15, UR14, UPT ;  /* 0x0000000e0f00728c */ /* 0x000fcc000bf04270 */
[----:B--2---:R1:W2:Y:S03]  /*1da0*/  SYNCS.PHASECHK.TRANS64.TRYWAIT P0, [UR8+0x110], R2 ;  /* 0x00011002ff0075a7 */ /* 0x0042a60008001108 */
[----:B------:R-:W-:Y:S05]  /*1db0*/  BRA.U !UP0, `(.L_x_27) ;  /* 0x0000000108ac7547 */ /* 0x000fea000b800000 */
[----:B------:R-:W-:Y:S01]  /*1dc0*/  UIADD3 UR21, UPT, UPT, UR7, UR24, URZ ;  /* 0x0000001807157290 */ /* 0x000fe2000fffe0ff */
[----:B------:R-:W-:-:S11]  /*1dd0*/  UMOV UR25, UR6 ;  /* 0x0000000600197c82 */ /* 0x000fd60008000000 */
.L_x_32:
[----:B-1----:R-:W-:Y:S01]  /*1de0*/  ULEA UR17, UR25, UR4, 0x3 ;  /* 0x0000000419117291 */ /* 0x002fe2000f8e18ff */
[----:B--2---:R-:W-:Y:S01]  /*1df0*/  @!P5 MOV R3, 0x1800 ;  /* 0x000018000003d802 */ /* 0x004fe20000000f00 */
[----:B--2---:R-:W-:Y:S10]  /*1e00*/  @P0 BRA `(.L_x_28) ;  /* 0x00000000000c0947 */ /* 0x004ff40003800000 */
[----:B------:R-:W-:-:S04]  /*1e10*/  SHF.L.U32 R5, R15, 0x1f, RZ ;  /* 0x0000001f0f057819 */ /* 0x000fc800000006ff */
[----:B------:R-:W2:Y:S02]  /*1e20*/  SYNCS.PHASECHK.TRANS64.TRYWAIT P0, [UR17+0x110], R5 ;  /* 0x00011005ff0075a7 */ /* 0x000ea40008001111 */
[----:B--2---:R-:W-:Y:S05]  /*1e30*/  @!P0 BRA `(.L_x_29) ;  /* 0x0000006400e48947 */ /* 0x004fea0003800000 */
.L_x_28:
[----:B------:R2:W-:Y:S01]  /*1e40*/  @!P5 SYNCS.ARRIVE.TRANS64 RZ, [UR17], R3 ;  /* 0x00000003ffffd9a7 */ /* 0x0005e20008000011 */
[----:B------:R-:W-:Y:S04]  /*1e50*/  BSSY.RECONVERGENT B0, `(.L_x_30) ;  /* 0x0000003000007945 */ /* 0x000fe80003800200 */
[----:B------:R-:W-:Y:S05]  /*1e60*/  @P4 BRA `(.L_x_31) ;  /* 0x0000000000044947 */ /* 0x000fea0003800000 */
[----:B------:R-:W-:Y:S05]  /*1e70*/  BPT.TRAP 0x1 ;  /* 0x000000040000795c */ /* 0x000fea0000300000 */
.L_x_31:
[----:B------:R-:W-:Y:S05]  /*1e80*/  BSYNC.RECONVERGENT B0 ;  /* 0x0000000000007941 */ /* 0x000fea0003800200 */
.L_x_30:
        /* <DEDUP_REMOVED lines=10> */
[----:B------:R-:W-:Y:S01]  /*1f30*/  UIADD3 UR16, UPT, UPT, UR16, 0x4600, URZ ;  /* 0x0000460010107890 */ /* 0x000fe2000fffe0ff */
[----:B-1----:R-:W-:Y:S01]  /*1f40*/  SHF.L.U32 R2, R15, 0x1f, RZ ;  /* 0x0000001f0f027819 */ /* 0x002fe200000006ff */
[----:B------:R-:W-:Y:S02]  /*1f50*/  UIADD3.X UR31, UPT, UPT, URZ, UR23, URZ, UP1, !UPT ;  /* 0x00000017ff1f7290 */ /* 0x000fe40008ffe4ff */
[----:B------:R-:W-:Y:S01]  /*1f60*/  UIADD3.X UR29, UPT, UPT, URZ, UR23, URZ, UP0, !UPT ;  /* 0x00000017ff1d7290 */ /* 0x000fe200087fe4ff */
[----:B------:R1:W1:Y:S01]  /*1f70*/  SYNCS.PHASECHK.TRANS64.TRYWAIT P0, [UR8+0x110], R2 ;  /* 0x00011002ff0075a7 */ /* 0x0002620008001108 */
[----:B------:R-:W-:Y:S01]  /*1f80*/  ULEA UR8, UR25, UR4, 0xc ;  /* 0x0000000419087291 */ /* 0x000fe2000f8e60ff */
[----:B------:R-:W-:Y:S01]  /*1f90*/  UMOV UR26, 0x0 ;  /* 0x00000000001a7882 */ /* 0x000fe20000000000 */
[----:B------:R-:W-:-:S02]  /*1fa0*/  UMOV UR27, 0x10000000 ;  /* 0x10000000001b7882 */ /* 0x000fc40000000000 */
[----:B------:R-:W-:Y:S01]  /*1fb0*/  UIADD3 UR8, UPT, UPT, UR8, 0x15600, URZ ;  /* 0x0001560008087890 */ /* 0x000fe2000fffe0ff */
[----:B------:R-:W-:Y:S01]  /*1fc0*/  UMOV UR19, UR35 ;  /* 0x0000002300137c82 */ /* 0x000fe20008000000 */
[----:B------:R-:W-:Y:S01]  /*1fd0*/  UMOV UR20, UR36 ;  /* 0x0000002400147c82 */ /* 0x000fe20008000000 */
[----:B------:R-:W-:Y:S01]  /*1fe0*/  UMOV UR12, UR36 ;  /* 0x00000024000c7c82 */ /* 0x000fe20008000000 */
[----:B------:R-:W-:Y:S01]  /*1ff0*/  UMOV UR9, UR17 ;  /* 0x0000001100097c82 */ /* 0x000fe20008000000 */
[----:B------:R-:W-:Y:S01]  /*2000*/  UMOV UR11, UR18 ;  /* 0x00000012000b7c82 */ /* 0x000fe20008000000 */
[----:B------:R1:W-:Y:S01]  /*2010*/  UTMALDG.3D [UR16], [UR30], desc[UR26] ;  /* 0x00001a101e0075b4 */ /* 0x0003e20008011000 */
[----:B------:R-:W-:Y:S01]  /*2020*/  UIADD3 UR24, UPT, UPT, UR24, 0x1, URZ ;  /* 0x0000000118187890 */ /* 0x000fe2000fffe0ff */
[----:B------:R-:W-:-:S03]  /*2030*/  UMOV UR25, UR6 ;  /* 0x0000000600197c82 */ /* 0x000fc60008000000 */
[----:B------:R-:W-:Y:S01]  /*2040*/  UISETP.NE.AND UP0, UPT, UR24, UR21, UPT ;  /* 0x000000151800728c */ /* 0x000fe2000bf05270 */
[----:B------:R1:W-:Y:S08]  /*2050*/  UTMALDG.3D [UR8], [UR28], desc[UR26] ;  /* 0x00001a081c0075b4 */ /* 0x0003f00008011000 */
[----:B------:R-:W-:Y:S05]  /*2060*/  BRA.U UP0, `(.L_x_32) ;  /* 0xfffffffd005c7547 */ /* 0x000fea000b83ffff */
.L_x_27:
[----:B-1----:R-:W-:Y:S01]  /*2070*/  LEA R2, R14, UR4, 0x3 ;  /* 0x000000040e027c11 */ /* 0x002fe2000f8e18ff */
[----:B------:R-:W-:Y:S01]  /*2080*/  NOP ;  /* 0x0000000000007918 */ /* 0x000fe20000000000 */
[----:B--2---:R-:W-:Y:S02]  /*2090*/  SHF.L.U32 R3, R12, 0x1f, RZ ;  /* 0x0000001f0c037819 */ /* 0x004fe400000006ff */
[----:B------:R-:W-:Y:S02]  /*20a0*/  LEA R4, R14, UR4, 0x4 ;  /* 0x000000040e047c11 */ /* 0x000fe4000f8e20ff */
[----:B------:R-:W1:Y:S02]  /*20b0*/  SYNCS.PHASECHK.TRANS64.TRYWAIT P0, [R2+URZ+0x250], R3 ;  /* 0x00025003020075a7 */ /* 0x000e6400080011ff */
[----:B-1----:R-:W-:Y:S05]  /*20c0*/  @!P0 BRA `(.L_x_33) ;  /* 0x0000006400588947 */ /* 0x002fea0003800000 */
.L_x_139:
[----:B------:R-:W2:Y:S01]  /*20d0*/  LDS.128 R4, [R4+0x2e0] ;  /* 0x0002e00004047984 */ /* 0x000ea20000000c00 */
[----:B---3--:R-:W-:Y:S01]  /*20e0*/  ISETP.GE.AND P0, PT, R40, 0x1, PT ;  /* 0x000000012800780c */ /* 0x008fe20003f06270 */
[----:B-1----:R-:W-:Y:S01]  /*20f0*/  VIADD R2, R2, 0x260 ;  /* 0x0000026002027836 */ /* 0x002fe20000000000 */
[----:B------:R-:W-:Y:S01]  /*2100*/  @!PT LDS RZ, [RZ] ;  /* 0x00000000fffff984 */ /* 0x000fe20000000800 */
[----:B------:R-:W-:Y:S01]  /*2110*/  @!PT LDS RZ, [RZ] ;  /* 0x00000000fffff984 */ /* 0x000fe20000000800 */
[----:B------:R-:W-:Y:S01]  /*2120*/  @!PT LDS RZ, [RZ] ;  /* 0x00000000fffff984 */ /* 0x000fe20000000800 */
[----:B------:R-:W-:Y:S01]  /*2130*/  @!PT LDS RZ, [RZ] ;  /* 0x00000000fffff984 */ /* 0x000fe20000000800 */
[----:B------:R1:W-:Y:S06]  /*2140*/  MEMBAR.ALL.CTA ;  /* 0x0000000000007992 */ /* 0x0003ec0000008000 */
[----:B-1----:R-:W1:Y:S01]  /*2150*/  FENCE.VIEW.ASYNC.S ;  /* 0x00000000000073c6 */ /* 0x002e620000000000 */
[----:B------:R-:W-:-:S04]  /*2160*/  PRMT R2, RZ, 0x654, R2 ;  /* 0x00000654ff027816 */ /* 0x000fc80000000002 */
[----:B-1----:R1:W-:Y:S01]  /*2170*/  SYNCS.ARRIVE.TRANS64.RED.A1T0 RZ, [R2+URZ], RZ ;  /* 0x000000ff02ff79a7 */ /* 0x0023e200081004ff */
[----:B--2---:R-:W-:-:S13]  /*2180*/  LOP3.LUT P2, RZ, R6, 0x1, RZ, 0xc0, !PT ;  /* 0x0000000106ff7812 */ /* 0x004fda000784c0ff */
[----:B------:R-:W-:Y:S01]  /*2190*/  @P2 SHF.R.U32.HI R3, RZ, 0x10, R5 ;  /* 0x00000010ff032819 */ /* 0x000fe20000011605 */
[----:B------:R-:W-:Y:S01]  /*21a0*/  VOTEU.ANY UP0, P2 ;  /* 0x0000000000ff7886 */ /* 0x000fe20001000100 */
[----:B------:R-:W-:Y:S02]  /*21b0*/  @P2 MOV R13, R4 ;  /* 0x00000004000d2202 */ /* 0x000fe40000000f00 */
[----:B------:R-:W-:Y:S02]  /*21c0*/  @P2 R2UR.BROADCAST UR8, R3 ;  /* 0x00000000030822ca */ /* 0x000fe400008e0000 */
[----:B------:R-:W-:-:S11]  /*21d0*/  @P2 LOP3.LUT R11, R5, 0xffff, RZ, 0xc0, !PT ;  /* 0x0000ffff050b2812 */ /* 0x000fd600078ec0ff */
[----:B------:R-:W-:Y:S01]  /*21e0*/  @UP0 UMOV UR36, UR8 ;  /* 0x0000000800240c82 */ /* 0x000fe20008000000 */
[----:B-1----:R-:W-:Y:S05]  /*21f0*/  @!P0 BRA `(.L_x_34) ;  /* 0x0000000000b88947 */ /* 0x002fea0003800000 */
[----:B------:R-:W4:Y:S01]  /*2200*/  LDC.64 R4, c[0x0][0xb18] ;  /* 0x0002c600ff047b82 */ /* 0x000f220000000a00 */
[----:B------:R-:W-:-:S07]  /*2210*/  ISETP.NE.AND P3, PT, R40, 0x1, PT ;  /* 0x000000012800780c */ /* 0x000fce0003f65270 */
[----:B------:R-:W1:Y:S08]  /*2220*/  LDC.64 R6, c[0x0][0xb10] ;  /* 0x0002c400ff067b82 */ /* 0x000e700000000a00 */
[----:B------:R-:W2:Y:S08]  /*2230*/  LDC R16, c[0x0][0xb20] ;  /* 0x0002c800ff107b82 */ /* 0x000eb00000000800 */
[----:B------:R-:W3:Y:S01]  /*2240*/  LDC R18, c[0x0][0xb0c] ;  /* 0x0002c300ff127b82 */ /* 0x000ee20000000800 */
[----:B----4-:R-:W-:Y:S01]  /*2250*/  IMAD.HI.U32 R17, R0, R5, RZ ;  /* 0x0000000500117227 */ /* 0x010fe200078e00ff */
[----:B------:R-:W-:-:S03]  /*2260*/  ISETP.NE.AND P0, PT, R4, 0x1, PT ;  /* 0x000000010400780c */ /* 0x000fc60003f05270 */
[----:B------:R-:W-:-:S03]  /*2270*/  IMAD.HI.U32 R5, R11, R5, RZ ;  /* 0x000000050b057227 */ /* 0x000fc600078e00ff */
[----:B------:R-:W4:Y:S01]  /*2280*/  LDC.64 R2, c[0x0][0xb28] ;  /* 0x0002ca00ff027b82 */ /* 0x000f220000000a00 */
[----:B-1----:R-:W-:-:S04]  /*2290*/  IMAD.HI.U32 R20, R9, R6, RZ ;  /* 0x0000000609147227 */ /* 0x002fc800078e00ff */
[----:B------:R-:W-:Y:S01]  /*22a0*/  IMAD.HI.U32 R22, R13, R6, RZ ;  /* 0x000000060d167227 */ /* 0x000fe200078e00ff */
[----:B------:R-:W-:Y:S02]  /*22b0*/  SHF.R.U32.HI R20, RZ, R7, R20 ;  /* 0x00000007ff147219 */ /* 0x000fe40000011614 */
[-C--:B--2---:R-:W-:Y:S02]  /*22c0*/  SHF.R.U32.HI R17, RZ, R16.reuse, R17 ;  /* 0x00000010ff117219 */ /* 0x084fe40000011611 */
[----:B------:R-:W-:Y:S02]  /*22d0*/  SHF.R.U32.HI R16, RZ, R16, R5 ;  /* 0x00000010ff107219 */ /* 0x000fe40000011605 */
[----:B------:R-:W-:Y:S02]  /*22e0*/  SEL R17, R0, R17, !P0 ;  /* 0x0000001100117207 */ /* 0x000fe40004000000 */
[----:B------:R-:W-:Y:S02]  /*22f0*/  SHF.R.U32.HI R22, RZ, R7, R22 ;  /* 0x00000007ff167219 */ /* 0x000fe40000011616 */
[----:B---3--:R-:W-:-:S02]  /*2300*/  ISETP.NE.AND P1, PT, R18, 0x1, PT ;  /* 0x000000011200780c */ /* 0x008fc40003f25270 */
[----:B------:R-:W-:Y:S02]  /*2310*/  SEL R5, R11, R16, !P0 ;  /* 0x000000100b057207 */ /* 0x000fe40004000000 */
[----:B------:R-:W-:Y:S02]  /*2320*/  SEL R19, R9, R20, !P1 ;  /* 0x0000001409137207 */ /* 0x000fe40004800000 */
[----:B------:R-:W-:Y:S01]  /*2330*/  SEL R7, R13, R22, !P1 ;  /* 0x000000160d077207 */ /* 0x000fe20004800000 */
[----:B----4-:R-:W-:-:S04]  /*2340*/  IMAD.HI.U32 R20, R17, R2, RZ ;  /* 0x0000000211147227 */ /* 0x010fc800078e00ff */
[----:B------:R-:W-:Y:S01]  /*2350*/  IMAD.HI.U32 R6, R19, R2, RZ ;  /* 0x0000000213067227 */ /* 0x000fe200078e00ff */
[----:B------:R-:W-:-:S04]  /*2360*/  @P3 SHF.R.U32.HI R17, RZ, R3, R20 ;  /* 0x00000003ff113219 */ /* 0x000fc80000011614 */
        /* <DEDUP_REMOVED lines=8> */
[----:B------:R-:W-:-:S04]  /*23f0*/  @!P0 IMAD.HI.U32 R16, R7, R2, RZ ;  /* 0x0000000207108227 */ /* 0x000fc800078e00ff */
[----:B------:R-:W-:Y:S01]  /*2400*/  IMAD.MOV R2, RZ, RZ, -R6 ;  /* 0x000000ffff027224 */ /* 0x000fe200078e0a06 */
[----:B------:R-:W-:-:S03]  /*2410*/  @!P0 SHF.R.U32.HI R16, RZ, R3, R16 ;  /* 0x00000003ff108219 */ /* 0x000fc60000011610 */
[----:B------:R-:W-:Y:S01]  /*2420*/  IMAD R2, R40, R2, R5 ;  /* 0x0000000228027224 */ /* 0x000fe200078e0205 */
[----:B------:R-:W-:Y:S02]  /*2430*/  @!P0 SEL R3, R7, R16, !P3 ;  /* 0x0000001007038207 */ /* 0x000fe40005800000 */
[----:B------:R-:W-:-:S03]  /*2440*/  IADD3 R16, PT, PT, -R5, RZ, RZ ;  /* 0x000000ff05107210 */ /* 0x000fc60007ffe1ff */
[--C-:B------:R-:W-:Y:S02]  /*2450*/  @!P0 IMAD.IADD R6, R6, 0x1, -R3.reuse ;  /* 0x0000000106068824 */ /* 0x100fe400078e0a03 */
[----:B------:R-:W-:Y:S01]  /*2460*/  @!P0 IMAD R3, R2, R19, R3 ;  /* 0x0000001302038224 */ /* 0x000fe200078e0203 */
[----:B------:R-:W-:Y:S01]  /*2470*/  IADD3 R2, PT, PT, -R7, RZ, RZ ;  /* 0x000000ff07027210 */ /* 0x000fe20007ffe1ff */
[----:B------:R-:W-:Y:S02]  /*2480*/  @!P0 IMAD R5, R40, R6, R7 ;  /* 0x0000000628058224 */ /* 0x000fe400078e0207 */
[----:B------:R-:W-:Y:S02]  /*2490*/  IMAD R11, R4, R16, R11 ;  /* 0x00000010040b7224 */ /* 0x000fe400078e020b */
[----:B------:R-:W-:Y:S02]  /*24a0*/  @!P0 IMAD.MOV.U32 R7, RZ, RZ, R3 ;  /* 0x000000ffff078224 */ /* 0x000fe400078e0003 */
[----:B------:R-:W-:-:S02]  /*24b0*/  IMAD R2, R18, R2, R13 ;  /* 0x0000000212027224 */ /* 0x000fc400078e020d */
[----:B------:R-:W-:Y:S02]  /*24c0*/  IMAD R11, R5, R4, R11 ;  /* 0x00000004050b7224 */ /* 0x000fe400078e020b */
[----:B------:R-:W-:Y:S02]  /*24d0*/  IMAD R13, R7, R18, R2 ;  /* 0x00000012070d7224 */ /* 0x000fe400078e0202 */
.L_x_34:
[----:B------:R-:W1:Y:S02]  /*24e0*/  LDCU UR8, c[0x0][0xb30] ;  /* 0x00016600ff0877ac */ /* 0x000e640008000800 */
[----:B-1----:R-:W-:-:S09]  /*24f0*/  UISETP.NE.AND UP0, UPT, UR8, 0x1, UPT ;  /* 0x000000010800788c */ /* 0x002fd2000bf05270 */
[----:B------:R-:W-:Y:S05]  /*2500*/  BRA.U UP0, `(.L_x_35) ;  /* 0x0000000100407547 */ /* 0x000fea000b800000 */
[----:B------:R-:W1:Y:S08]  /*2510*/  LDC.64 R4, c[0x0][0xb10] ;  /* 0x0002c400ff047b82 */ /* 0x000e700000000a00 */
[----:B------:R-:W2:Y:S08]  /*2520*/  LDC.64 R2, c[0x0][0xb18] ;  /* 0x0002c600ff027b82 */ /* 0x000eb00000000a00 */
[----:B------:R-:W3:Y:S08]  /*2530*/  LDC R6, c[0x0][0xb20] ;  /* 0x0002c800ff067b82 */ /* 0x000ef00000000800 */
[----:B------:R-:W4:Y:S01]  /*2540*/  LDC R16, c[0x0][0xb0c] ;  /* 0x0002c300ff107b82 */ /* 0x000f220000000800 */
[----:B-1----:R-:W-:-:S05]  /*2550*/  IMAD.HI.U32 R4, R13, R4, RZ ;  /* 0x000000040d047227 */ /* 0x002fca00078e00ff */
[----:B------:R-:W-:Y:S01]  /*2560*/  SHF.R.U32.HI R4, RZ, R5, R4 ;  /* 0x00000005ff047219 */ /* 0x000fe20000011604 */
[----:B--2---:R-:W-:Y:S01]  /*2570*/  IMAD.HI.U32 R3, R11, R3, RZ ;  /* 0x000000030b037227 */ /* 0x004fe200078e00ff */
[----:B------:R-:W-:-:S04]  /*2580*/  ISETP.NE.AND P0, PT, R2, 0x1, PT ;  /* 0x000000010200780c */ /* 0x000fc80003f05270 */
[----:B---3--:R-:W-:-:S04]  /*2590*/  SHF.R.U32.HI R6, RZ, R6, R3 ;  /* 0x00000006ff067219 */ /* 0x008fc80000011603 */
[----:B------:R-:W-:Y:S02]  /*25a0*/  SEL R3, R11, R6, !P0 ;  /* 0x000000060b037207 */ /* 0x000fe40004000000 */
[----:B----4-:R-:W-:-:S04]  /*25b0*/  ISETP.NE.AND P1, PT, R16, 0x1, PT ;  /* 0x000000011000780c */ /* 0x010fc80003f25270 */
[----:B------:R-:W-:-:S05]  /*25c0*/  SEL R4, R13, R4, !P1 ;  /* 0x000000040d047207 */ /* 0x000fca0004800000 */
[----:B------:R-:W-:Y:S02]  /*25d0*/  IMAD.IADD R5, R3, 0x1, -R4 ;  /* 0x0000000103057824 */ /* 0x000fe400078e0a04 */
[----:B------:R-:W-:Y:S02]  /*25e0*/  IMAD.IADD R3, R4, 0x1, -R3 ;  /* 0x0000000104037824 */ /* 0x000fe400078e0a03 */
[----:B------:R-:W-:Y:S02]  /*25f0*/  IMAD R13, R5, R16, R13 ;  /* 0x00000010050d7224 */ /* 0x000fe400078e020d */
[----:B------:R-:W-:-:S07]  /*2600*/  IMAD R11, R3, R2, R11 ;  /* 0x00000002030b7224 */ /* 0x000fce00078e020b */
.L_x_35:
[----:B------:R-:W-:Y:S01]  /*2610*/  VIADD R14, R14, 0x1 ;  /* 0x000000010e0e7836 */ /* 0x000fe20000000000 */
[----:B------:R-:W-:Y:S01]  /*2620*/  PLOP3.LUT P1, PT, PT, PT, PT, 0x80, 0x8 ;  /* 0x000000000008781c */ /* 0x000fe20003f2f070 */
[----:B------:R-:W-:Y:S02]  /*2630*/  IMAD.IADD R21, R13, 0x1, R96 ;  /* 0x000000010d157824 */ /* 0x000fe400078e0260 */
[----:B------:R-:W-:Y:S01]  /*2640*/  IMAD.IADD R20, R11, 0x1, R94 ;  /* 0x000000010b147824 */ /* 0x000fe200078e025e */
[----:B------:R-:W-:-:S04]  /*2650*/  ISETP.NE.AND P0, PT, R14, 0x2, PT ;  /* 0x000000020e00780c */ /* 0x000fc80003f05270 */
[----:B------:R-:W-:Y:S02]  /*2660*/  SEL R3, RZ, 0x1, P0 ;  /* 0x00000001ff037807 */ /* 0x000fe40000000000 */
[----:B------:R-:W-:Y:S02]  /*2670*/  SEL R14, R14, RZ, P0 ;  /* 0x000000ff0e0e7207 */ /* 0x000fe40000000000 */
[----:B------:R-:W-:Y:S01]  /*2680*/  LOP3.LUT R12, R12, R3, RZ, 0x3c, !PT ;  /* 0x000000030c0c7212 */ /* 0x000fe200078e3cff */
[----:B------:R-:W-:Y:S06]  /*2690*/  @P2 BRA `(.L_x_36) ;  /* 0xfffffff000982947 */ /* 0x000fec000383ffff */
[----:B------:R-:W-:Y:S01]  /*26a0*/  UIADD3 UR4, UPT, UPT, UR4, 0x110, URZ ;  /* 0x0000011004047890 */ /* 0x000fe2000fffe0ff */
[----:B------:R-:W-:-:S03]  /*26b0*/  SHF.L.U32 R3, R15, 0x1f, RZ ;  /* 0x0000001f0f037819 */ /* 0x000fc600000006ff */
[----:B------:R-:W-:-:S09]  /*26c0*/  ULEA UR5, UR6, UR4, 0x3 ;  /* 0x0000000406057291 */ /* 0x000fd2000f8e18ff */
[----:B------:R-:W1:Y:S02]  /*26d0*/  SYNCS.PHASECHK.TRANS64.TRYWAIT P0, [UR5], R3 ;  /* 0x00000003ff0075a7 */ /* 0x000e640008001105 */
[----:B-1----:R-:W-:Y:S05]  /*26e0*/  @!P0 BRA `(.L_x_37) ;  /* 0x0000005c00e48947 */ /* 0x002fea0003800000 */
.L_x_141:
[----:B------:R-:W-:-:S04]  /*26f0*/  UIADD3 UR6, UPT, UPT, UR6, 0x1, URZ ;  /* 0x0000000106067890 */ /* 0x000fc8000fffe0ff */
[----:B------:R-:W-:-:S04]  /*2700*/  UISETP.NE.AND UP0, UPT, UR6, 0x22, UPT ;  /* 0x000000220600788c */ /* 0x000fc8000bf05270 */
[----:B------:R-:W-:Y:S02]  /*2710*/  USEL UR7, URZ, 0x1, UP0 ;  /* 0x00000001ff077887 */ /* 0x000fe40008000000 */
[----:B------:R-:W-:-:S04]  /*2720*/  USEL UR6, UR6, URZ, UP0 ;  /* 0x000000ff06067287 */ /* 0x000fc80008000000 */
[----:B------:R-:W-:Y:S01]  /*2730*/  ULEA UR5, UR6, UR4, 0x3 ;  /* 0x0000000406057291 */ /* 0x000fe2000f8e18ff */
[----:B------:R-:W-:-:S04]  /*2740*/  LOP3.LUT R2, R15, UR7, RZ, 0x3c, !PT ;  /* 0x000000070f027c12 */ /* 0x000fc8000f8e3cff */
[----:B-1----:R-:W-:-:S04]  /*2750*/  SHF.L.U32 R3, R2, 0x1f, RZ ;  /* 0x0000001f02037819 */ /* 0x002fc800000006ff */
[----:B------:R-:W1:Y:S02]  /*2760*/  SYNCS.PHASECHK.TRANS64.TRYWAIT P0, [UR5], R3 ;  /* 0x00000003ff0075a7 */ /* 0x000e640008001105 */
[----:B-1----:R-:W-:Y:S05]  /*2770*/  @!P0 BRA `(.L_x_38) ;  /* 0x0000005c00d88947 */ /* 0x002fea0003800000 */
.L_x_143:
        /* <DEDUP_REMOVED lines=9> */
.L_x_145:
        /* <DEDUP_REMOVED lines=9> */
.L_x_147:
        /* <DEDUP_REMOVED lines=9> */
.L_x_149:
        /* <DEDUP_REMOVED lines=9> */
.L_x_151:
        /* <DEDUP_REMOVED lines=9> */
.L_x_153:
        /* <DEDUP_REMOVED lines=9> */
.L_x_155:
        /* <DEDUP_REMOVED lines=9> */
.L_x_157:
        /* <DEDUP_REMOVED lines=9> */
.L_x_159:
        /* <DEDUP_REMOVED lines=9> */
.L_x_161:
        /* <DEDUP_REMOVED lines=9> */
.L_x_163:
        /* <DEDUP_REMOVED lines=9> */
.L_x_165:
        /* <DEDUP_REMOVED lines=9> */
.L_x_167:
        /* <DEDUP_REMOVED lines=9> */
.L_x_169:
        /* <DEDUP_REMOVED lines=9> */
.L_x_171:
        /* <DEDUP_REMOVED lines=9> */
.L_x_173:
        /* <DEDUP_REMOVED lines=9> */
.L_x_175:
        /* <DEDUP_REMOVED lines=9> */
.L_x_177:
        /* <DEDUP_REMOVED lines=9> */
.L_x_179:
        /* <DEDUP_REMOVED lines=9> */
.L_x_181:
        /* <DEDUP_REMOVED lines=9> */
.L_x_183:
        /* <DEDUP_REMOVED lines=9> */
.L_x_185:
        /* <DEDUP_REMOVED lines=9> */
.L_x_187:
        /* <DEDUP_REMOVED lines=9> */
.L_x_189:
        /* <DEDUP_REMOVED lines=9> */
.L_x_191:
        /* <DEDUP_REMOVED lines=9> */
.L_x_193:
        /* <DEDUP_REMOVED lines=9> */
.L_x_195:
        /* <DEDUP_REMOVED lines=9> */
.L_x_197:
        /* <DEDUP_REMOVED lines=9> */
.L_x_199:
        /* <DEDUP_REMOVED lines=9> */
.L_x_201:
        /* <DEDUP_REMOVED lines=9> */
.L_x_203:
        /* <DEDUP_REMOVED lines=9> */
.L_x_205:
[----:B------:R-:W-:-:S04]  /*38f0*/  UIADD3 UR6, UPT, UPT, UR6, 0x1, URZ ;  /* 0x0000000106067890 */ /* 0x000fc8000fffe0ff */
[----:B------:R-:W-:-:S04]  /*3900*/  UISETP.NE.AND UP0, UPT, UR6, 0x22, UPT ;  /* 0x000000220600788c */ /* 0x000fc8000bf05270 */
[----:B------:R-:W-:Y:S02]  /*3910*/  USEL UR5, URZ, 0x1, UP0 ;  /* 0x00000001ff057887 */ /* 0x000fe40008000000 */
[----:B------:R-:W-:-:S04]  /*3920*/  USEL UR6, UR6, URZ, UP0 ;  /* 0x000000ff06067287 */ /* 0x000fc80008000000 */
[----:B------:R-:W-:Y:S01]  /*3930*/  ULEA UR6, UR6, UR4, 0x3 ;  /* 0x0000000406067291 */ /* 0x000fe2000f8e18ff */
[----:B-1----:R-:W-:-:S04]  /*3940*/  LOP3.LUT R3, R2, UR5, RZ, 0x3c, !PT ;  /* 0x0000000502037c12 */ /* 0x002fc8000f8e3cff */
[----:B------:R-:W-:Y:S01]  /*3950*/  SHF.L.U32 R3, R3, 0x1f, RZ ;  /* 0x0000001f03037819 */ /* 0x000fe200000006ff */
[----:B----4-:R-:W-:-:S07]  /*3960*/  IMAD.U32 R0, RZ, RZ, UR6 ;  /* 0x00000006ff007e24 */ /* 0x010fce000f8e00ff */
.L_x_70:
[----:B-1----:R1:W2:Y:S02]  /*3970*/  SYNCS.PHASECHK.TRANS64.TRYWAIT P0, [R0+URZ], R3 ;  /* 0x00000003000075a7 */ /* 0x0022a400080011ff */
[----:B--2---:R-:W-:Y:S05]  /*3980*/  @!P0 NANOSLEEP.SYNCS 0x989680 ;  /* 0x009896800000895d */ /* 0x004fea0003900000 */
[----:B------:R-:W2:Y:S02]  /*3990*/  @!P0 SYNCS.PHASECHK.TRANS64 P0, [R0+URZ], R3 ;  /* 0x00000003000085a7 */ /* 0x000ea400080010ff */
[----:B--2---:R-:W-:Y:S05]  /*39a0*/  @P0 EXIT ;  /* 0x000000000000094d */ /* 0x004fea0003800000 */
[----:B------:R-:W-:Y:S05]  /*39b0*/  BRA `(.L_x_70) ;  /* 0xfffffffc00ec7947 */ /* 0x000fea000383ffff */
.L_x_18:
[----:B------:R-:W-:-:S04]  /*39c0*/  UISETP.NE.AND UP1, UPT, UR37, URZ, UPT ;  /* 0x000000ff2500728c */ /* 0x000fc8000bf25270 */
[----:B------:R-:W-:-:S09]  /*39d0*/  UISETP.NE.OR UP1, UPT, UR8, 0x1, UP1 ;  /* 0x000000010800788c */ /* 0x000fd20008f25670 */
[----:B------:R-:W-:Y:S05]  /*39e0*/  BRA.U UP1, `(.L_x_71) ;  /* 0x0000000501487547 */ /* 0x000fea000b800000 */
[----:B------:R-:W-:Y:S01]  /*39f0*/  ISETP.NE.AND P2, PT, R2, RZ, PT ;  /* 0x000000ff0200720c */ /* 0x000fe20003f45270 */
[----:B------:R-:W-:Y:S01]  /*3a00*/  IMAD.MOV.U32 R12, RZ, RZ, 0x1 ;  /* 0x00000001ff0c7424 */ /* 0x000fe200078e00ff */
[----:B------:R-:W-:Y:S02]  /*3a10*/  CS2R R10, SRZ ;  /* 0x00000000000a7805 */ /* 0x000fe4000001ff00 */
[----:B------:R-:W-:Y:S01]  /*3a20*/  CS2R R8, SRZ ;  /* 0x0000000000087805 */ /* 0x000fe2000001ff00 */
[----:B------:R-:W-:Y:S01]  /*3a30*/  UMOV UR4, 0x400 ;  /* 0x0000040000047882 */ /* 0x000fe20000000000 */
[----:B------:R-:W-:Y:S01]  /*3a40*/  UMOV UR6, URZ ;  /* 0x000000ff00067c82 */ /* 0x000fe20008000000 */
[----:B------:R-:W-:-:S12]  /*3a50*/  ULEA UR37, UR37, UR4, 0x18 ;  /* 0x0000000425257291 */ /* 0x000fd8000f8ec0ff */
.L_x_75:
[----:B------:R-:W-:Y:S02]  /*3a60*/  LEA R0, R8, UR37, 0x3 ;  /* 0x0000002508007c11 */ /* 0x000fe4000f8e18ff */
[----:B------:R-:W-:-:S03]  /*3a70*/  SHF.L.U32 R5, R9, 0x1f, RZ ;  /* 0x0000001f09057819 */ /* 0x000fc600000006ff */
[----:B------:R-:W-:Y:S01]  /*3a80*/  VIADD R4, R0, 0x2c0 ;  /* 0x000002c000047836 */ /* 0x000fe20000000000 */
[----:B------:R-:W1:Y:S02]  /*3a90*/  SYNCS.PHASECHK.TRANS64.TRYWAIT P0, [R0+URZ+0x2b0], R5 ;  /* 0x0002b005000075a7 */ /* 0x000e6400080011ff */
[----:B-1----:R-:W-:Y:S05]  /*3aa0*/  @!P0 BRA `(.L_x_72) ;  /* 0x00000058000c8947 */ /* 0x002fea0003800000 */
.L_x_206:
[----:B------:R-:W-:Y:S01]  /*3ab0*/  ULEA UR5, UR6, UR37, 0x3 ;  /* 0x0000002506057291 */ /* 0x000fe2000f8e18ff */
[----:B------:R-:W-:Y:S02]  /*3ac0*/  PRMT R4, RZ, 0x654, R4 ;  /* 0x00000654ff047816 */ /* 0x000fe40000000004 */
[----:B-1----:R-:W-:Y:S01]  /*3ad0*/  SHF.L.U32 R5, R12, 0x1f, RZ ;  /* 0x0000001f0c057819 */ /* 0x002fe200000006ff */
[----:B------:R-:W-:Y:S01]  /*3ae0*/  UIADD3 UR4, UPT, UPT, UR5, 0x250, URZ ;  /* 0x0000025005047890 */ /* 0x000fe2000fffe0ff */
[----:B------:R1:W-:Y:S05]  /*3af0*/  SYNCS.ARRIVE.TRANS64.RED.A1T0 RZ, [R4+URZ], RZ ;  /* 0x000000ff04ff79a7 */ /* 0x0003ea00081004ff */
[----:B------:R-:W-:Y:S01]  /*3b00*/  IMAD.U32 R7, RZ, RZ, UR4 ;  /* 0x00000004ff077e24 */ /* 0x000fe2000f8e00ff */
[----:B------:R-:W2:Y:S04]  /*3b10*/  SYNCS.PHASECHK.TRANS64.TRYWAIT P0, [UR5+0x260], R5 ;  /* 0x00026005ff0075a7 */ /* 0x000ea80008001105 */
[----:B------:R-:W-:Y:S01]  /*3b20*/  PRMT R6, R2, 0x654, R7 ;  /* 0x0000065402067816 */ /* 0x000fe20000000007 */
[----:B-1----:R-:W-:Y:S01]  /*3b30*/  @!P2 IMAD.MOV.U32 R4, RZ, RZ, 0x10 ;  /* 0x00000010ff04a424 */ /* 0x002fe200078e00ff */
[----:B--2---:R-:W-:Y:S06]  /*3b40*/  @!P0 BRA `(.L_x_73) ;  /* 0x0000005400f88947 */ /* 0x004fec0003800000 */
.L_x_208:
[----:B------:R-:W-:Y:S01]  /*3b50*/  ULEA UR4, UR6, UR37, 0x4 ;  /* 0x0000002506047291 */ /* 0x000fe2000f8e20ff */
[----:B------:R-:W-:Y:S01]  /*3b60*/  SEL R3, R6, R3, !P2 ;  /* 0x0000000306037207 */ /* 0x000fe20005000000 */
[----:B------:R-:W-:Y:S01]  /*3b70*/  UIADD3 UR5, UPT, UPT, UR5, 0x250, URZ ;  /* 0x0000025005057890 */ /* 0x000fe2000fffe0ff */
[----:B-1----:R-:W-:Y:S01]  /*3b80*/  LEA R0, R11, UR37, 0x3 ;  /* 0x000000250b007c11 */ /* 0x002fe2000f8e18ff */
[----:B------:R-:W-:Y:S01]  /*3b90*/  UIADD3 UR4, UPT, UPT, UR4, 0x2e0, URZ ;  /* 0x000002e004047890 */ /* 0x000fe2000fffe0ff */
[----:B------:R-:W-:Y:S01]  /*3ba0*/  SHF.L.U32 R5, R10, 0x1f, RZ ;  /* 0x0000001f0a057819 */ /* 0x000fe200000006ff */
[----:B------:R1:W-:Y:S01]  /*3bb0*/  @!P2 SYNCS.ARRIVE.TRANS64.RED RZ, [R3+URZ], R4 ;  /* 0x0000000403ffa9a7 */ /* 0x0003e200080004ff */
[----:B------:R-:W-:Y:S01]  /*3bc0*/  UIADD3 UR6, UPT, UPT, UR6, 0x1, URZ ;  /* 0x0000000106067890 */ /* 0x000fe2000fffe0ff */
[----:B------:R-:W-:-:S03]  /*3bd0*/  VIADD R8, R8, 0x1 ;  /* 0x0000000108087836 */ /* 0x000fc60000000000 */
[----:B------:R-:W-:Y:S02]  /*3be0*/  UISETP.NE.AND UP0, UPT, UR6, 0x2, UPT ;  /* 0x000000020600788c */ /* 0x000fe4000bf05270 */
[----:B------:R-:W-:Y:S06]  /*3bf0*/  UGETNEXTWORKID.BROADCAST [UR4], [UR5] ;  /* 0x00000000040073ca */ /* 0x000fec0008000100 */
[----:B------:R-:W-:Y:S01]  /*3c00*/  USEL UR4, URZ, 0x1, UP0 ;  /* 0x00000001ff047887 */ /* 0x000fe20008000000 */
[----:B------:R-:W-:Y:S01]  /*3c10*/  ISETP.NE.AND P0, PT, R8, 0x2, PT ;  /* 0x000000020800780c */ /* 0x000fe20003f05270 */
[----:B------:R-:W-:Y:S01]  /*3c20*/  USEL UR6, UR6, URZ, UP0 ;  /* 0x000000ff06067287 */ /* 0x000fe20008000000 */
[----:B------:R-:W2:Y:S03]  /*3c30*/  SYNCS.PHASECHK.TRANS64.TRYWAIT P1, [R0+URZ+0x250], R5 ;  /* 0x00025005000075a7 */ /* 0x000ea600080211ff */
[----:B------:R-:W-:Y:S01]  /*3c40*/  LOP3.LUT R12, R12, UR4, RZ, 0x3c, !PT ;  /* 0x000000040c0c7c12 */ /* 0x000fe2000f8e3cff */
[----:B-12---:R-:W-:Y:S07]  /*3c50*/  @!P1 BRA `(.L_x_74) ;  /* 0x0000005400cc9947 */ /* 0x006fee0003800000 */
.L_x_209:
[C---:B------:R-:W-:Y:S01]  /*3c60*/  LEA R4, R11.reuse, UR37, 0x4 ;  /* 0x000000250b047c11 */ /* 0x040fe2000f8e20ff */
[----:B-1----:R-:W-:Y:S01]  /*3c70*/  VIADD R0, R0, 0x260 ;  /* 0x0000026000007836 */ /* 0x002fe20000000000 */
[----:B------:R-:W-:Y:S01]  /*3c80*/  SEL R8, R8, RZ, P0 ;  /* 0x000000ff08087207 */ /* 0x000fe20000000000 */
[----:B------:R-:W-:-:S03]  /*3c90*/  VIADD R11, R11, 0x1 ;  /* 0x000000010b0b7836 */ /* 0x000fc60000000000 */
[----:B------:R-:W1:Y:S01]  /*3ca0*/  LDS.128 R4, [R4+0x2e0] ;  /* 0x0002e00004047984 */ /* 0x000e620000000c00 */
[----:B------:R-:W-:Y:S02]  /*3cb0*/  PRMT R0, RZ, 0x654, R0 ;  /* 0x00000654ff007816 */ /* 0x000fe40000000000 */
[C---:B------:R-:W-:Y:S01]  /*3cc0*/  ISETP.NE.AND P1, PT, R11.reuse, 0x2, PT ;  /* 0x000000020b00780c */ /* 0x040fe20003f25270 */
[----:B------:R-:W-:Y:S01]  /*3cd0*/  @!PT LDS RZ, [RZ] ;  /* 0x00000000fffff984 */ /* 0x000fe20000000800 */
[----:B------:R-:W-:Y:S01]  /*3ce0*/  @!PT LDS RZ, [RZ] ;  /* 0x00000000fffff984 */ /* 0x000fe20000000800 */
[----:B------:R-:W-:Y:S01]  /*3cf0*/  @!PT LDS RZ, [RZ] ;  /* 0x00000000fffff984 */ /* 0x000fe20000000800 */
[----:B------:R-:W-:Y:S01]  /*3d00*/  @!PT LDS RZ, [RZ] ;  /* 0x00000000fffff984 */ /* 0x000fe20000000800 */
[----:B------:R2:W-:Y:S06]  /*3d10*/  MEMBAR.ALL.CTA ;  /* 0x0000000000007992 */ /* 0x0005ec0000008000 */
[----:B--2---:R-:W2:Y:S01]  /*3d20*/  FENCE.VIEW.ASYNC.S ;  /* 0x00000000000073c6 */ /* 0x004ea20000000000 */
[----:B------:R-:W-:Y:S01]  /*3d30*/  SEL R11, R11, RZ, P1 ;  /* 0x000000ff0b0b7207 */ /* 0x000fe20000800000 */
[----:B--2---:R2:W-:Y:S01]  /*3d40*/  SYNCS.ARRIVE.TRANS64.RED.A1T0 RZ, [R0+URZ], RZ ;  /* 0x000000ff00ff79a7 */ /* 0x0045e200081004ff */
[----:B-1----:R-:W-:-:S02]  /*3d50*/  LOP3.LUT P3, RZ, R6, 0x1, RZ, 0xc0, !PT ;  /* 0x0000000106ff7812 */ /* 0x002fc4000786c0ff */
[----:B------:R-:W-:-:S04]  /*3d60*/  SEL R5, RZ, 0x1, P1 ;  /* 0x00000001ff057807 */ /* 0x000fc80000800000 */
[----:B------:R-:W-:Y:S02]  /*3d70*/  LOP3.LUT R10, R10, R5, RZ, 0x3c, !PT ;  /* 0x000000050a0a7212 */ /* 0x000fe400078e3cff */
[----:B--2---:R-:W-:-:S04]  /*3d80*/  SEL R0, RZ, 0x1, P0 ;  /* 0x00000001ff007807 */ /* 0x004fc80000000000 */
[----:B------:R-:W-:Y:S01]  /*3d90*/  LOP3.LUT R9, R9, R0, RZ, 0x3c, !PT ;  /* 0x0000000009097212 */ /* 0x000fe200078e3cff */
[----:B------:R-:W-:Y:S06]  /*3da0*/  @P3 BRA `(.L_x_75) ;  /* 0xfffffffc002c3947 */ /* 0x000fec000383ffff */
[----:B------:R-:W-:Y:S01]  /*3db0*/  ULEA UR5, UR6, UR37, 0x3 ;  /* 0x0000002506057291 */ /* 0x000fe2000f8e18ff */
[----:B------:R-:W-:-:S08]  /*3dc0*/  SHF.L.U32 R3, R12, 0x1f, RZ ;  /* 0x0000001f0c037819 */ /* 0x000fd000000006ff */
[----:B------:R-:W1:Y:S02]  /*3dd0*/  SYNCS.PHASECHK.TRANS64 P0, [UR5+0x260], R3 ;  /* 0x00026003ff0075a7 */ /* 0x000e640008001005 */
[----:B-1----:R-:W-:Y:S05]  /*3de0*/  @P0 BRA `(.L_x_76) ;  /* 0x0000000000080947 */ /* 0x002fea0003800000 */
[----:B------:R-:W1:Y:S02]  /*3df0*/  SYNCS.PHASECHK.TRANS64.TRYWAIT P0, [UR5+0x260], R3 ;  /* 0x00026003ff0075a7 */ /* 0x000e640008001105 */
[----:B-1----:R-:W-:Y:S05]  /*3e00*/  @!P0 BRA `(.L_x_77) ;  /* 0x0000005400748947 */ /* 0x002fea0003800000 */
.L_x_76:
[----:B------:R-:W-:-:S04]  /*3e10*/  UIADD3 UR4, UPT, UPT, UR6, 0x1, URZ ;  /* 0x0000000106047890 */ /* 0x000fc8000fffe0ff */
[----:B------:R-:W-:-:S04]  /*3e20*/  UISETP.NE.AND UP0, UPT, UR4, 0x2, UPT ;  /* 0x000000020400788c */ /* 0x000fc8000bf05270 */
[----:B------:R-:W-:Y:S02]  /*3e30*/  USEL UR7, URZ, 0x1, UP0 ;  /* 0x00000001ff077887 */ /* 0x000fe40008000000 */
[----:B------:R-:W-:-:S04]  /*3e40*/  USEL UR4, UR4, URZ, UP0 ;  /* 0x000000ff04047287 */ /* 0x000fc80008000000 */
[----:B------:R-:W-:Y:S01]  /*3e50*/  ULEA UR4, UR4, UR37, 0x3 ;  /* 0x0000002504047291 */ /* 0x000fe2000f8e18ff */
[----:B-1----:R-:W-:-:S04]  /*3e60*/  LOP3.LUT R3, R12, UR7, RZ, 0x3c, !PT ;  /* 0x000000070c037c12 */ /* 0x002fc8000f8e3cff */
[----:B------:R-:W-:-:S04]  /*3e70*/  SHF.L.U32 R0, R3, 0x1f, RZ ;  /* 0x0000001f03007819 */ /* 0x000fc800000006ff */
[----:B------:R-:W1:Y:S02]  /*3e80*/  SYNCS.PHASECHK.TRANS64 P0, [UR4+0x260], R0 ;  /* 0x00026000ff0075a7 */ /* 0x000e640008001004 */
[----:B-1----:R-:W-:Y:S05]  /*3e90*/  @P0 EXIT ;  /* 0x000000000000094d */ /* 0x002fea0003800000 */
[----:B------:R-:W-:Y:S02]  /*3ea0*/  SHF.L.U32 R3, R3, 0x1f, RZ ;  /* 0x0000001f03037819 */ /* 0x000fe400000006ff */
[----:B------:R-:W-:-:S07]  /*3eb0*/  MOV R0, UR4 ;  /* 0x0000000400007c02 */ /* 0x000fce0008000f00 */
.L_x_78:
[----:B-1----:R1:W2:Y:S02]  /*3ec0*/  SYNCS.PHASECHK.TRANS64.TRYWAIT P0, [R0+URZ+0x260], R3 ;  /* 0x00026003000075a7 */ /* 0x0022a400080011ff */
[----:B--2---:R-:W-:Y:S05]  /*3ed0*/  @!P0 NANOSLEEP.SYNCS 0x989680 ;  /* 0x009896800000895d */ /* 0x004fea0003900000 */
[----:B------:R-:W2:Y:S02]  /*3ee0*/  @!P0 SYNCS.PHASECHK.TRANS64 P0, [R0+URZ+0x260], R3 ;  /* 0x00026003000085a7 */ /* 0x000ea400080010ff */
[----:B--2---:R-:W-:Y:S05]  /*3ef0*/  @P0 EXIT ;  /* 0x000000000000094d */ /* 0x004fea0003800000 */
[----:B------:R-:W-:Y:S05]  /*3f00*/  BRA `(.L_x_78) ;  /* 0xfffffffc00ec7947 */ /* 0x000fea000383ffff */
.L_x_71:
[----:B------:R-:W-:-:S09]  /*3f10*/  UISETP.NE.AND UP1, UPT, UR8, URZ, UPT ;  /* 0x000000ff0800728c */ /* 0x000fd2000bf25270 */
[----:B------:R-:W-:Y:S05]  /*3f20*/  BRA.U UP1, `(.L_x_79) ;  /* 0x0000000d01787547 */ /* 0x000fea000b800000 */
[----:B------:R-:W-:Y:S01]  /*3f30*/  UMOV UR4, 0x40 ;  /* 0x0000004000047882 */ /* 0x000fe20000000000 */
[----:B------:R-:W-:Y:S01]  /*3f40*/  NOP ;  /* 0x0000000000007918 */ /* 0x000fe20000000000 */
[----:B------:R-:W-:Y:S01]  /*3f50*/  ULEA UR4, UR37, UR4, 0x18 ;  /* 0x0000000425047291 */ /* 0x000fe2000f8ec0ff */
[----:B------:R-:W-:Y:S02]  /*3f60*/  UMOV UR5, 0x400 ;  /* 0x0000040000057882 */ /* 0x000fe40000000000 */
[----:B------:R-:W-:-:S06]  /*3f70*/  ULEA UR37, UR37, UR5, 0x18 ;  /* 0x0000000525257291 */ /* 0x000fcc000f8ec0ff */
[----:B------:R-:W1:Y:S02]  /*3f80*/  LDS.U8 R0, [UR4+0x1c] ;  /* 0x00001c04ff007984 */ /* 0x000e640008000000 */
[----:B-1----:R-:W-:-:S13]  /*3f90*/  ISETP.NE.AND P0, PT, R0, RZ, PT ;  /* 0x000000ff0000720c */ /* 0x002fda0003f05270 */
[----:B------:R-:W-:Y:S05]  /*3fa0*/  @P0 BRA `(.L_x_80) ;  /* 0x0000000000580947 */ /* 0x000fea0003800000 */
[----:B------:R-:W-:-:S13]  /*3fb0*/  ELECT P0, URZ, PT ;  /* 0x0000000000ff782f */ /* 0x000fda0003800000 */
[----:B------:R-:W-:Y:S05]  /*3fc0*/  @!P0 BRA `(.L_x_81) ;  /* 0x0000000000608947 */ /* 0x000fea0003800000 */
[----:B------:R-:W-:Y:S01]  /*3fd0*/  UMOV UR5, 0x10 ;  /* 0x0000001000057882 */ /* 0x000fe20000000000 */
[----:B------:R-:W-:Y:S01]  /*3fe0*/  HFMA2 R0, -RZ, RZ, 0, 5.9604644775390625e-08 ;  /* 0x00000001ff007431 */ /* 0x000fe200000001ff */
[----:B------:R-:W-:-:S03]  /*3ff0*/  MOV R2, 0xffff ;  /* 0x0000ffff00027802 */ /* 0x000fc60000000f00 */
[----:B------:R-:W-:Y:S04]  /*4000*/  DEPBAR.LE SB1, 0x36 ;  /* 0x00009d800000791a */ /* 0x000fe80000000000 */
[----:B------:R-:W1:Y:S02]  /*4010*/  UTCATOMSWS.FIND_AND_SET.ALIGN UP0, UR5, UR5 ;  /* 0x00000005000575e3 */ /* 0x000e640008000800 */
[----:B-1----:R-:W-:Y:S01]  /*4020*/  MOV R3, UR5 ;  /* 0x0000000500037c02 */ /* 0x002fe20008000f00 */
[----:B------:R-:W-:Y:S06]  /*4030*/  BRA.U UP0, `(.L_x_82) ;  /* 0x0000000100187547 */ /* 0x000fec000b800000 */
.L_x_83:
[----:B------:R-:W-:Y:S05]  /*4040*/  NANOSLEEP 0x64 ;  /* 0x000000640000795d */ /* 0x000fea0003800000 */
[----:B------:R-:W-:-:S05]  /*4050*/  UMOV UR5, 0x10 ;  /* 0x0000001000057882 */ /* 0x000fca0000000000 */
[----:B------:R-:W-:Y:S04]  /*4060*/  DEPBAR.LE SB1, 0x36 ;  /* 0x00009d800000791a */ /* 0x000fe80000000000 */
[----:B------:R-:W1:Y:S02]  /*4070*/  UTCATOMSWS.FIND_AND_SET.ALIGN UP0, UR5, UR5 ;  /* 0x00000005000575e3 */ /* 0x000e640008000800 */
[----:B-1----:R-:W-:Y:S01]  /*4080*/  MOV R3, UR5 ;  /* 0x0000000500037c02 */ /* 0x002fe20008000f00 */
[----:B------:R-:W-:Y:S05]  /*4090*/  BRA.U !UP0, `(.L_x_83) ;  /* 0xfffffffd08e87547 */ /* 0x000fea000b83ffff */
.L_x_82:
[-C--:B------:R-:W-:Y:S02]  /*40a0*/  SHF.L.U32 R2, R2, R3.reuse, RZ ;  /* 0x0000000302027219 */ /* 0x080fe400000006ff */
[----:B------:R-:W-:Y:S01]  /*40b0*/  SHF.L.U32 R0, R0, R3, RZ ;  /* 0x0000000300007219 */ /* 0x000fe200000006ff */
[----:B------:R-:W-:Y:S02]  /*40c0*/  IMAD.SHL.U32 R3, R3, 0x20, RZ ;  /* 0x0000002003037824 */ /* 0x000fe400078e00ff */
[----:B------:R1:W-:Y:S04]  /*40d0*/  ATOMS.OR RZ, [UR4+0x14], R2 ;  /* 0x00001402ffff798c */ /* 0x0003e8000b000004 */
[----:B------:R1:W-:Y:S04]  /*40e0*/  ATOMS.OR RZ, [UR4+0x18], R0 ;  /* 0x00001800ffff798c */ /* 0x0003e8000b000004 */
[----:B------:R1:W-:Y:S01]  /*40f0*/  STS [UR37+0x300], R3 ;  /* 0x00030003ff007988 */ /* 0x0003e20008000825 */
[----:B------:R-:W-:Y:S05]  /*4100*/  BRA `(.L_x_81) ;  /* 0x0000000000107947 */ /* 0x000fea0003800000 */
.L_x_80:
[----:B------:R-:W-:Y:S02]  /*4110*/  MOV R0, 0xffffffff ;  /* 0xffffffff00007802 */ /* 0x000fe40000000f00 */
[----:B------:R-:W-:-:S03]  /*4120*/  MOV R2, 0x4150 ;  /* 0x0000415000027802 */ /* 0x000fc60000000f00 */
[----:B------:R1:W-:Y:S04]  /*4130*/  STS [UR37+0x300], R0 ;  /* 0x00030000ff007988 */ /* 0x0003e80008000825 */
[----:B-1-3-5:R-:W-:Y:S05]  /*4140*/  CALL.REL.NOINC `($__internal_1_$__cuda_sm10x_tcgen05_guardrail_trap_phase_invalid_during_alloc) ;  /* 0x0000005800307944 */ /* 0x02afea0003c00000 */
.L_x_81:
[----:B------:R-:W-:Y:S05]  /*4150*/  WARPSYNC.ALL ;  /* 0x0000000000007948 */ /* 0x000fea0003800000 */
[----:B------:R-:W2:Y:S01]  /*4160*/  S2UR UR6, SR_CgaCtaId ;  /* 0x00000000000679c3 */ /* 0x000ea20000008800 */
[----:B------:R-:W-:Y:S01]  /*4170*/  UMOV UR4, 0x400 ;  /* 0x0000040000047882 */ /* 0x000fe20000000000 */
[----:B------:R-:W-:-:S06]  /*4180*/  NOP ;  /* 0x0000000000007918 */ /* 0x000fcc0000000000 */
[----:B------:R-:W-:Y:S06]  /*4190*/  BAR.ARV 0x6, 0xa0 ;  /* 0x0182800000007b1d */ /* 0x000fec0000002000 */
[----:B------:R-:W4:Y:S01]  /*41a0*/  LDCU UR7, c[0x0][0x38c] ;  /* 0x00007180ff0777ac */ /* 0x000f220008000800 */
[----:B------:R-:W-:Y:S01]  /*41b0*/  IMAD.MOV.U32 R11, RZ, RZ, 0x1 ;  /* 0x00000001ff0b7424 */ /* 0x000fe200078e00ff */
[----:B------:R-:W-:Y:S01]  /*41c0*/  CS2R R8, SRZ ;  /* 0x0000000000087805 */ /* 0x000fe2000001ff00 */
[----:B------:R-:W-:Y:S01]  /*41d0*/  IMAD.MOV.U32 R10, RZ, RZ, RZ ;  /* 0x000000ffff0a7224 */ /* 0x000fe200078e00ff */
[----:B------:R-:W-:Y:S01]  /*41e0*/  UMOV UR17, URZ ;  /* 0x000000ff00117c82 */ /* 0x000fe20008000000 */
[----:B------:R-:W-:Y:S01]  /*41f0*/  UMOV UR16, URZ ;  /* 0x000000ff00107c82 */ /* 0x000fe20008000000 */
[----:B------:R-:W-:Y:S01]  /*4200*/  UMOV UR20, 0x0 ;  /* 0x0000000000147882 */ /* 0x000fe20000000000 */
[----:B------:R-:W-:Y:S01]  /*4210*/  UMOV UR21, 0x4210090 ;  /* 0x0421009000157882 */ /* 0x000fe20000000000 */
[----:B--2---:R-:W-:Y:S01]  /*4220*/  ULEA UR6, UR6, UR4, 0x18 ;  /* 0x0000000406067291 */ /* 0x004fe2000f8ec0ff */
[----:B------:R-:W2:Y:S03]  /*4230*/  LDCU UR4, c[0x0][0x38c] ;  /* 0x00007180ff0477ac */ /* 0x000ea60008000800 */
[----:B------:R-:W-:-:S02]  /*4240*/  UIADD3 UR11, UPT, UPT, UR6, 0x4600, URZ ;  /* 0x00004600060b7890 */ /* 0x000fc4000fffe0ff */
[----:B----4-:R-:W-:-:S03]  /*4250*/  UIADD3 UR7, UPT, UPT, UR7, 0x1f, URZ ;  /* 0x0000001f07077890 */ /* 0x010fc6000fffe0ff */
[----:B-1----:R-:W1:Y:S01]  /*4260*/  LDS R0, [UR6+0x300] ;  /* 0x00030006ff007984 */ /* 0x002e620008000800 */
[----:B------:R-:W-:Y:S02]  /*4270*/  UIADD3 UR18, UPT, UPT, UR6, 0x15600, URZ ;  /* 0x0001560006127890 */ /* 0x000fe4000fffe0ff */
[----:B------:R-:W-:Y:S02]  /*4280*/  USHF.R.S32.HI UR5, URZ, 0x1f, UR7 ;  /* 0x0000001fff057899 */ /* 0x000fe40008011407 */
[----:B------:R-:W-:Y:S02]  /*4290*/  USHF.R.U32.HI UR11, URZ, 0x4, UR11 ;  /* 0x00000004ff0b7899 */ /* 0x000fe4000801160b */
[----:B------:R-:W-:Y:S02]  /*42a0*/  ULEA.HI UR5, UR5, UR7, URZ, 0x5 ;  /* 0x0000000705057291 */ /* 0x000fe4000f8f28ff */
[----:B------:R-:W-:Y:S02]  /*42b0*/  USHF.R.U32.HI UR18, URZ, 0x4, UR18 ;  /* 0x00000004ff127899 */ /* 0x000fe40008011612 */
[----:B------:R-:W-:-:S02]  /*42c0*/  USHF.R.S32.HI UR5, URZ, 0x5, UR5 ;  /* 0x00000005ff057899 */ /* 0x000fc40008011405 */
[----:B------:R-:W-:Y:S02]  /*42d0*/  ULOP3.LUT UR11, UR11, 0x3fff, URZ, 0xc0, !UPT ;  /* 0x00003fff0b0b7892 */ /* 0x000fe4000f8ec0ff */
[----:B------:R-:W-:Y:S02]  /*42e0*/  UISETP.LT.AND UP0, UPT, UR5, 0x1, UPT ;  /* 0x000000010500788c */ /* 0x000fe4000bf01270 */
[----:B------:R-:W-:Y:S02]  /*42f0*/  ULOP3.LUT UR18, UR18, 0x3fff, URZ, 0xc0, !UPT ;  /* 0x00003fff12127892 */ /* 0x000fe4000f8ec0ff */
[----:B------:R-:W-:Y:S02]  /*4300*/  USEL UR10, UR5, 0x1, !UP0 ;  /* 0x00000001050a7887 */ /* 0x000fe4000c000000 */
[----:B------:R-:W-:Y:S02]  /*4310*/  ULOP3.LUT UR11, UR11, 0x10000, URZ, 0xfc, !UPT ;  /* 0x000100000b0b7892 */ /* 0x000fe4000f8efcff */
[----:B------:R-:W-:-:S02]  /*4320*/  UIADD3 UR10, UPT, UPT, -UR10, URZ, URZ ;  /* 0x000000ff0a0a7290 */ /* 0x000fc4000fffe1ff */
[----:B--2---:R-:W-:Y:S01]  /*4330*/  UISETP.GE.AND UP3, UPT, UR4, 0x1, UPT ;  /* 0x000000010400788c */ /* 0x004fe2000bf66270 */
[----:B-1----:R-:W-:-:S15]  /*4340*/  R2UR UR19, R0 ;  /* 0x00000000001372ca */ /* 0x002fde00000e0000 */
.L_x_90:
[----:B------:R-:W-:Y:S02]  /*4350*/  LEA R0, R10, UR6, 0x3 ;  /* 0x000000060a007c11 */ /* 0x000fe4000f8e18ff */
[----:B------:R-:W-:Y:S02]  /*4360*/  SHF.L.U32 R5, R9, 0x1f, RZ ;  /* 0x0000001f09057819 */ /* 0x000fe400000006ff */
[----:B------:R-:W-:Y:S01]  /*4370*/  PLOP3.LUT P0, PT, PT, PT, UP3, 0x80, 0x8 ;  /* 0x000000000008781c */ /* 0x000fe20003f0f038 */
[----:B------:R-:W-:Y:S01]  /*4380*/  VIADD R3, R0, 0x260 ;  /* 0x0000026000037836 */ /* 0x000fe20000000000 */
[----:B-1----:R-:W1:Y:S02]  /*4390*/  SYNCS.PHASECHK.TRANS64.TRYWAIT P1, [R0+URZ+0x250], R5 ;  /* 0x00025005000075a7 */ /* 0x002e6400080211ff */
[----:B-1--4-:R-:W-:Y:S09]  /*43a0*/  @!P1 BRA `(.L_x_84) ;  /* 0x0000005000249947 */ /* 0x012ff20003800000 */
.L_x_211:
[----:B------:R-:W-:Y:S01]  /*43b0*/  LEA R4, R10, UR6, 0x4 ;  /* 0x000000060a047c11 */ /* 0x000fe2000f8e20ff */
[----:B------:R-:W-:Y:S01]  /*43c0*/  @UP3 ULEA UR4, UR16, UR6, 0x3 ;  /* 0x0000000610043291 */ /* 0x000fe2000f8e18ff */
[----:B------:R-:W-:Y:S01]  /*43d0*/  PLOP3.LUT P2, PT, PT, PT, PT, 0x80, 0x8 ;  /* 0x000000000008781c */ /* 0x000fe20003f4f070 */
[----:B------:R-:W-:Y:S01]  /*43e0*/  ULEA UR9, UR17, UR6, 0x3 ;  /* 0x0000000611097291 */ /* 0x000fe2000f8e18ff */
[----:B------:R-:W-:Y:S02]  /*43f0*/  PRMT R3, RZ, 0x654, R3 ;  /* 0x00000654ff037816 */ /* 0x000fe40000000003 */
[----:B-1----:R-:W1:Y:S01]  /*4400*/  LDS.128 R4, [R4+0x2e0] ;  /* 0x0002e00004047984 */ /* 0x002e620000000c00 */
[----:B------:R-:W-:Y:S02]  /*4410*/  @P0 SHF.L.U32 R2, R8, 0x1f, RZ ;  /* 0x0000001f08020819 */ /* 0x000fe400000006ff */
[----:B------:R-:W-:Y:S01]  /*4420*/  SHF.L.U32 R0, R11, 0x1f, RZ ;  /* 0x0000001f0b007819 */ /* 0x000fe200000006ff */
[----:B------:R-:W-:Y:S01]  /*4430*/  @!PT LDS RZ, [RZ] ;  /* 0x00000000fffff984 */ /* 0x000fe20000000800 */
[----:B------:R-:W-:Y:S01]  /*4440*/  @!PT LDS RZ, [RZ] ;  /* 0x00000000fffff984 */ /* 0x000fe20000000800 */
[----:B------:R-:W-:Y:S01]  /*4450*/  @!PT LDS RZ, [RZ] ;  /* 0x00000000fffff984 */ /* 0x000fe20000000800 */
[----:B------:R-:W-:Y:S01]  /*4460*/  @!PT LDS RZ, [RZ] ;  /* 0x00000000fffff984 */ /* 0x000fe20000000800 */
[----:B------:R2:W-:Y:S06]  /*4470*/  MEMBAR.ALL.CTA ;  /* 0x0000000000007992 */ /* 0x0005ec0000008000 */
[----:B--2---:R-:W2:Y:S02]  /*4480*/  FENCE.VIEW.ASYNC.S ;  /* 0x00000000000073c6 */ /* 0x004ea40000000000 */
[----:B--2---:R2:W-:Y:S01]  /*4490*/  SYNCS.ARRIVE.TRANS64.RED.A1T0 RZ, [R3+URZ], RZ ;  /* 0x000000ff03ff79a7 */ /* 0x0045e200081004ff */
[----:B------:R2:W4:Y:S01]  /*44a0*/  @P0 SYNCS.PHASECHK.TRANS64.TRYWAIT P2, [UR4], R2 ;  /* 0x00000002ff0005a7 */ /* 0x0005220008041104 */
[----:B-1----:R-:W-:Y:S01]  /*44b0*/  LOP3.LUT P1, RZ, R6, 0x1, RZ, 0xc0, !PT ;  /* 0x0000000106ff7812 */ /* 0x002fe2000782c0ff */
[----:B------:R-:W1:Y:S02]  /*44c0*/  SYNCS.PHASECHK.TRANS64.TRYWAIT P0, [UR9+0x290], R0 ;  /* 0x00029000ff0075a7 */ /* 0x000e640008001109 */
[----:B-12-4-:R-:W-:Y:S10]  /*44d0*/  @!P0 BRA `(.L_x_85) ;  /* 0x0000004c00ec8947 */ /* 0x016ff40003800000 */
.L_x_213:
[----:B------:R-:W-:Y:S01]  /*44e0*/  IADD3 R10, PT, PT, R10, 0x1, RZ ;  /* 0x000000010a0a7810 */ /* 0x000fe20007ffe0ff */
[----:B------:R-:W-:Y:S06]  /*44f0*/  BRA.U !UP3, `(.L_x_86) ;  /* 0x000000010ba47547 */ /* 0x000fec000b800000 */
[----:B------:R-:W-:Y:S02]  /*4500*/  ULEA.HI UR8, UR17, UR17, URZ, 0x1 ;  /* 0x0000001111087291 */ /* 0x000fe4000f8f08ff */
[----:B------:R-:W-:Y:S02]  /*4510*/  UPLOP3.LUT UP4, UPT, UPT, UPT, UPT, 0x40, 0x4 ;  /* 0x000000000004789c */ /* 0x000fe40003f8e870 */
[----:B------:R-:W-:Y:S02]  /*4520*/  USHF.L.U32 UR4, UR8, 0x6, URZ ;  /* 0x0000000608047899 */ /* 0x000fe400080006ff */
[----:B------:R-:W-:Y:S02]  /*4530*/  ULOP3.LUT UR8, UR8, 0xffe, URZ, 0xc0, !UPT ;  /* 0x00000ffe08087892 */ /* 0x000fe4000f8ec0ff */
[----:B------:R-:W-:Y:S02]  /*4540*/  ULOP3.LUT UR4, UR4, 0xffffff80, URZ, 0xc0, !UPT ;  /* 0xffffff8004047892 */ /* 0x000fe4000f8ec0ff */
[----:B------:R-:W-:-:S02]  /*4550*/  UIADD3 UR8, UPT, UPT, -UR8, UR17, URZ ;  /* 0x0000001108087290 */ /* 0x000fc4000fffe1ff */
[----:B------:R-:W-:Y:S01]  /*4560*/  UIADD3 UR4, UPT, UPT, UR19, UR4, URZ ;  /* 0x0000000413047290 */ /* 0x000fe2000fffe0ff */
[----:B------:R-:W-:Y:S01]  /*4570*/  UMOV UR15, UR10 ;  /* 0x0000000a000f7c82 */ /* 0x000fe20008000000 */
[----:B------:R-:W-:Y:S02]  /*4580*/  UMOV UR14, UR5 ;  /* 0x00000005000e7c82 */ /* 0x000fe40008000000 */
[----:B------:R-:W-:Y:S01]  /*4590*/  ULEA UR8, UR8, UR4, 0x14 ;  /* 0x0000000408087291 */ /* 0x000fe2000f8ea0ff */
[----:B------:R-:W-:-:S11]  /*45a0*/  UMOV UR13, UR16 ;  /* 0x00000010000d7c82 */ /* 0x000fd60008000000 */
.L_x_89:
[----:B------:R-:W-:Y:S02]  /*45b0*/  UIADD3 UR15, UPT, UPT, UR15, 0x1, URZ ;  /* 0x000000010f0f7890 */ /* 0x000fe4000fffe0ff */
[----:B--2---:R-:W-:Y:S02]  /*45c0*/  ULEA UR7, UR13, UR6, 0x3 ;  /* 0x000000060d077291 */ /* 0x004fe4000f8e18ff */
[----:B------:R-:W-:Y:S01]  /*45d0*/  UISETP.NE.AND UP0, UPT, UR15, URZ, UPT ;  /* 0x000000ff0f00728c */ /* 0x000fe2000bf05270 */
[----:B----4-:R-:W-:Y:S10]  /*45e0*/  @P2 BRA `(.L_x_87) ;  /* 0x00000000000c2947 */ /* 0x010ff40003800000 */
[----:B-1----:R-:W-:Y:S04]  /*45f0*/  SHF.L.U32 R3, R8, 0x1f, RZ ;  /* 0x0000001f08037819 */ /* 0x002fe800000006ff */
[----:B------:R-:W1:Y:S02]  /*4600*/  SYNCS.PHASECHK.TRANS64.TRYWAIT P0, [UR7], R3 ;  /* 0x00000003ff0075a7 */ /* 0x000e640008001107 */
[----:B-1----:R-:W-:Y:S05]  /*4610*/  @!P0 BRA `(.L_x_88) ;  /* 0x0000004c00b48947 */ /* 0x002fea0003800000 */
.L_x_87:
[----:B------:R-:W-:Y:S01]  /*4620*/  UISETP.NE.AND UP1, UPT, UR14, 0x1, UPT ;  /* 0x000000010e00788c */ /* 0x000fe2000bf25270 */
[----:B------:R-:W-:Y:S01]  /*4630*/  PLOP3.LUT P2, PT, PT, PT, PT, 0x80, 0x8 ;  /* 0x000000000008781c */ /* 0x000fe20003f4f070 */
[----:B------:R-:W-:Y:S02]  /*4640*/  UIADD3 UR16, UPT, UPT, UR13, 0x1, URZ ;  /* 0x000000010d107890 */ /* 0x000fe4000fffe0ff */
[----:B------:R-:W-:Y:S02]  /*4650*/  ULEA UR22, UR13, UR11, 0x7 ;  /* 0x0000000b0d167291 */ /* 0x000fe4000f8e38ff */
[----:B------:R-:W-:Y:S01]  /*4660*/  UISETP.NE.AND UP2, UPT, UR16, 0x22, UPT ;  /* 0x000000221000788c */ /* 0x000fe2000bf45270 */
[----:B------:R-:W-:Y:S01]  /*4670*/  PLOP3.LUT P0, PT, PT, PT, UP1, 0x80, 0x8 ;  /* 0x000000000008781c */ /* 0x000fe20003f0f018 */
[----:B------:R-:W-:Y:S02]  /*4680*/  UIADD3 UR7, UPT, UPT, UR7, 0x110, URZ ;  /* 0x0000011007077890 */ /* 0x000fe4000fffe0ff */
[----:B------:R-:W-:Y:S02]  /*4690*/  USEL UR12, URZ, 0x1, UP2 ;  /* 0x00000001ff0c7887 */ /* 0x000fe40009000000 */
[----:B------:R-:W-:Y:S01]  /*46a0*/  USEL UR16, UR16, URZ, UP2 ;  /* 0x000000ff10107287 */ /* 0x000fe20009000000 */
[----:B------:R-:W-:Y:S01]  /*46b0*/  UMOV UR23, 0xc0004010 ;  /* 0xc000401000177882 */ /* 0x000fe20000000000 */
[----:B------:R-:W-:Y:S02]  /*46c0*/  UMOV UR25, 0x40004040 ;  /* 0x4000404000197882 */ /* 0x000fe40000000000 */
[----:B------:R-:W-:Y:S01]  /*46d0*/  @UP1 ULEA UR4, UR16, UR6, 0x3 ;  /* 0x0000000610041291 */ /* 0x000fe2000f8e18ff */
[----:B------:R-:W-:Y:S01]  /*46e0*/  LOP3.LUT R8, R8, UR12, RZ, 0x3c, !PT ;  /* 0x0000000c08087c12 */ /* 0x000fe2000f8e3cff */
[----:B------:R-:W-:Y:S03]  /*46f0*/  UIADD3 UR14, UPT, UPT, UR14, -0x1, URZ ;  /* 0xffffffff0e0e7890 */ /* 0x000fe6000fffe0ff */
[----:B-1----:R-:W-:Y:S04]  /*4700*/  @P0 SHF.L.U32 R0, R8, 0x1f, RZ ;  /* 0x0000001f08000819 */ /* 0x002fe800000006ff */
[----:B------:R2:W4:Y:S01]  /*4710*/  @P0 SYNCS.PHASECHK.TRANS64.TRYWAIT P2, [UR4], R0 ;  /* 0x00000000ff0005a7 */ /* 0x0005220008041104 */
[----:B------:R-:W-:Y:S03]  /*4720*/  USHF.L.U32 UR4, UR13, 0x8, URZ ;  /* 0x000000080d047899 */ /* 0x000fe600080006ff */
[----:B------:R-:W-:Y:S01]  /*4730*/  UMOV UR13, UR16 ;  /* 0x00000010000d7c82 */ /* 0x000fe20008000000 */
[----:B------:R-:W-:Y:S09]  /*4740*/  UIADD3 UR24, UPT, UPT, UR18, UR4, URZ ;  /* 0x0000000412187290 */ /* 0x000ff2000fffe0ff */
[----:B------:R2:W-:Y:S01]  /*4750*/  UTCQMMA gdesc[UR22], gdesc[UR24], tmem[UR8], tmem[UR20], idesc[UR21], UP4 ;  /* 0x00ff1418160075ea */ /* 0x0005e2000a000308 */
[----:B------:R-:W-:Y:S01]  /*4760*/  UPLOP3.LUT UP4, UPT, UPT, UPT, UPT, 0x80, 0x8 ;  /* 0x000000000008789c */ /* 0x000fe20003f8f070 */
[----:B------:R2:W-:Y:S01]  /*4770*/  UTCBAR [UR7], URZ ;  /* 0x000000ff070073e9 */ /* 0x0005e200080000ff */
[----:B------:R-:W-:Y:S09]  /*4780*/  BRA.U UP0, `(.L_x_89) ;  /* 0xfffffffd00887547 */ /* 0x000ff2000b83ffff */
.L_x_86:
[----:B------:R-:W-:Y:S01]  /*4790*/  UIADD3 UR17, UPT, UPT, UR17, 0x1, URZ ;  /* 0x0000000111117890 */ /* 0x000fe2000fffe0ff */
[C---:B------:R-:W-:Y:S01]  /*47a0*/  ISETP.NE.AND P0, PT, R10.reuse, 0x2, PT ;  /* 0x000000020a00780c */ /* 0x040fe20003f05270 */
[----:B------:R-:W-:Y:S02]  /*47b0*/  UIADD3 UR9, UPT, UPT, UR9, 0x270, URZ ;  /* 0x0000027009097890 */ /* 0x000fe4000fffe0ff */
[----:B------:R-:W-:Y:S01]  /*47c0*/  UISETP.NE.AND UP0, UPT, UR17, 0x4, UPT ;  /* 0x000000041100788c */ /* 0x000fe2000bf05270 */
[----:B-12---:R-:W-:Y:S02]  /*47d0*/  SEL R0, RZ, 0x1, P0 ;  /* 0x00000001ff007807 */ /* 0x006fe40000000000 */
[----:B------:R-:W-:Y:S01]  /*47e0*/  SEL R10, R10, RZ, P0 ;  /* 0x000000ff0a0a7207 */ /* 0x000fe20000000000 */
[----:B------:R-:W-:Y:S01]  /*47f0*/  USEL UR4, URZ, 0x1, UP0 ;  /* 0x00000001ff047887 */ /* 0x000fe20008000000 */
[----:B------:R-:W-:Y:S01]  /*4800*/  LOP3.LUT R9, R9, R0, RZ, 0x3c, !PT ;  /* 0x0000000009097212 */ /* 0x000fe200078e3cff */
[----:B------:R-:W-:Y:S01]  /*4810*/  USEL UR17, UR17, URZ, UP0 ;  /* 0x000000ff11117287 */ /* 0x000fe20008000000 */
[----:B------:R1:W-:Y:S03]  /*4820*/  UTCBAR [UR9], URZ ;  /* 0x000000ff090073e9 */ /* 0x0003e600080000ff */
[----:B------:R-:W-:Y:S01]  /*4830*/  LOP3.LUT R11, R11, UR4, RZ, 0x3c, !PT ;  /* 0x000000040b0b7c12 */ /* 0x000fe2000f8e3cff */
[----:B------:R-:W-:Y:S07]  /*4840*/  @P1 BRA `(.L_x_90) ;  /* 0xfffffff800c01947 */ /* 0x000fee000383ffff */
[----:B------:R-:W2:Y:S01]  /*4850*/  S2UR UR4, SR_CgaCtaId ;  /* 0x00000000000479c3 */ /* 0x000ea20000008800 */
[----:B------:R-:W-:Y:S01]  /*4860*/  ELECT P0, URZ, PT ;  /* 0x0000000000ff782f */ /* 0x000fe20003800000 */
[----:B------:R-:W-:Y:S01]  /*4870*/  IMAD.MOV.U32 R0, RZ, RZ, 0x1 ;  /* 0x00000001ff007424 */ /* 0x000fe200078e00ff */
[----:B------:R-:W-:Y:S01]  /*4880*/  UIADD3 UR6, UPT, UPT, UR6, 0x290, URZ ;  /* 0x0000029006067890 */ /* 0x000fe2000fffe0ff */
[----:B------:R-:W-:Y:S01]  /*4890*/  SHF.L.U32 R3, R11, 0x1f, RZ ;  /* 0x0000001f0b037819 */ /* 0x000fe200000006ff */
[----:B------:R-:W-:-:S03]  /*48a0*/  UMOV UR5, 0x40 ;  /* 0x0000004000057882 */ /* 0x000fc60000000000 */
[----:B------:R-:W-:Y:S01]  /*48b0*/  UVIRTCOUNT.DEALLOC.SMPOOL 0x80 ;  /* 0x000000800000784c */ /* 0x000fe20000000000 */
[----:B--2---:R-:W-:Y:S02]  /*48c0*/  ULEA UR4, UR4, UR5, 0x18 ;  /* 0x0000000504047291 */ /* 0x004fe4000f8ec0ff */
[----:B------:R-:W-:-:S07]  /*48d0*/  ULEA UR5, UR17, UR6, 0x3 ;  /* 0x0000000611057291 */ /* 0x000fce000f8e18ff */
[----:B------:R2:W-:Y:S02]  /*48e0*/  @P0 STS.U8 [UR4+0x1c], R0 ;  /* 0x00001c00ff000988 */ /* 0x0005e40008000004 */
[----:B------:R-:W3:Y:S02]  /*48f0*/  SYNCS.PHASECHK.TRANS64.TRYWAIT P0, [UR5], R3 ;  /* 0x00000003ff0075a7 */ /* 0x000ee40008001105 */
[----:B--23--:R-:W-:Y:S05]  /*4900*/  @!P0 BRA `(.L_x_91) ;  /* 0x0000004c00108947 */ /* 0x00cfea0003800000 */
.L_x_216:
[----:B------:R-:W-:-:S04]  /*4910*/  UIADD3 UR7, UPT, UPT, UR17, 0x1, URZ ;  /* 0x0000000111077890 */ /* 0x000fc8000fffe0ff */
[----:B------:R-:W-:-:S04]  /*4920*/  UISETP.NE.AND UP0, UPT, UR7, 0x4, UPT ;  /* 0x000000040700788c */ /* 0x000fc8000bf05270 */
[----:B------:R-:W-:Y:S02]  /*4930*/  USEL UR8, URZ, 0x1, UP0 ;  /* 0x00000001ff087887 */ /* 0x000fe40008000000 */
[----:B------:R-:W-:-:S04]  /*4940*/  USEL UR7, UR7, URZ, UP0 ;  /* 0x000000ff07077287 */ /* 0x000fc80008000000 */
[----:B------:R-:W-:Y:S01]  /*4950*/  ULEA UR5, UR7, UR6, 0x3 ;  /* 0x0000000607057291 */ /* 0x000fe2000f8e18ff */
[----:B------:R-:W-:-:S04]  /*4960*/  LOP3.LUT R2, R11, UR8, RZ, 0x3c, !PT ;  /* 0x000000080b027c12 */ /* 0x000fc8000f8e3cff */
[----:B--2---:R-:W-:-:S04]  /*4970*/  SHF.L.U32 R3, R2, 0x1f, RZ ;  /* 0x0000001f02037819 */ /* 0x004fc800000006ff */
[----:B------:R-:W2:Y:S02]  /*4980*/  SYNCS.PHASECHK.TRANS64.TRYWAIT P0, [UR5], R3 ;  /* 0x00000003ff0075a7 */ /* 0x000ea40008001105 */
[----:B--2---:R-:W-:Y:S05]  /*4990*/  @!P0 BRA `(.L_x_92) ;  /* 0x0000004c00048947 */ /* 0x004fea0003800000 */
.L_x_218:
        /* <DEDUP_REMOVED lines=9> */
.L_x_220:
[----:B------:R-:W-:-:S04]  /*4a30*/  UIADD3 UR7, UPT, UPT, UR7, 0x1, URZ ;  /* 0x0000000107077890 */ /* 0x000fc8000fffe0ff */
[----:B------:R-:W-:-:S04]  /*4a40*/  UISETP.NE.AND UP0, UPT, UR7, 0x4, UPT ;  /* 0x000000040700788c */ /* 0x000fc8000bf05270 */
[----:B------:R-:W-:Y:S02]  /*4a50*/  USEL UR5, URZ, 0x1, UP0 ;  /* 0x00000001ff057887 */ /* 0x000fe40008000000 */
[----:B------:R-:W-:-:S04]  /*4a60*/  USEL UR7, UR7, URZ, UP0 ;  /* 0x000000ff07077287 */ /* 0x000fc80008000000 */
[----:B------:R-:W-:Y:S01]  /*4a70*/  ULEA UR7, UR7, UR6, 0x3 ;  /* 0x0000000607077291 */ /* 0x000fe2000f8e18ff */
[----:B--2---:R-:W-:-:S04]  /*4a80*/  LOP3.LUT R3, R2, UR5, RZ, 0x3c, !PT ;  /* 0x0000000502037c12 */ /* 0x004fc8000f8e3cff */
[----:B------:R-:W-:-:S04]  /*4a90*/  SHF.L.U32 R3, R3, 0x1f, RZ ;  /* 0x0000001f03037819 */ /* 0x000fc800000006ff */
[----:B------:R-:W2:Y:S02]  /*4aa0*/  SYNCS.PHASECHK.TRANS64.TRYWAIT P0, [UR7], R3 ;  /* 0x00000003ff0075a7 */ /* 0x000ea40008001107 */
[----:B--2---:R-:W-:Y:S05]  /*4ab0*/  @!P0 BRA `(.L_x_94) ;  /* 0x0000004800ec8947 */ /* 0x004fea0003800000 */
.L_x_222:
[----:B------:R-:W-:Y:S01]  /*4ac0*/  NOP ;  /* 0x0000000000007918 */ /* 0x000fe20000000000 */
[----:B--2---:R-:W2:Y:S01]  /*4ad0*/  LDS R0, [UR4+0x14] ;  /* 0x00001404ff007984 */ /* 0x004ea20008000800 */
[----:B------:R-:W-:Y:S01]  /*4ae0*/  ULOP3.LUT UR6, UR19, 0xffff, URZ, 0xc0, !UPT ;  /* 0x0000ffff13067892 */ /* 0x000fe2000f8ec0ff */
[----:B------:R-:W-:Y:S01]  /*4af0*/  UMOV UR8, 0xffff ;  /* 0x0000ffff00087882 */ /* 0x000fe20000000000 */
[----:B------:R-:W-:Y:S02]  /*4b00*/  UMOV UR5, 0x1 ;  /* 0x0000000100057882 */ /* 0x000fe40000000000 */
[----:B------:R-:W-:-:S04]  /*4b10*/  USHF.R.U32.HI UR6, URZ, 0x5, UR6 ;  /* 0x00000005ff067899 */ /* 0x000fc80008011606 */
[----:B------:R-:W-:Y:S02]  /*4b20*/  USHF.L.U32 UR8, UR8, UR6, URZ ;  /* 0x0000000608087299 */ /* 0x000fe400080006ff */
[----:B------:R-:W-:-:S04]  /*4b30*/  USHF.L.U32 UR5, UR5, UR6, URZ ;  /* 0x0000000605057299 */ /* 0x000fc800080006ff */
[----:B--2---:R-:W-:-:S04]  /*4b40*/  LOP3.LUT R0, R0, UR8, RZ, 0xc0, !PT ;  /* 0x0000000800007c12 */ /* 0x004fc8000f8ec0ff */
[----:B------:R-:W-:-:S13]  /*4b50*/  ISETP.NE.AND P0, PT, R0, UR8, PT ;  /* 0x0000000800007c0c */ /* 0x000fda000bf05270 */
[----:B------:R-:W-:Y:S05]  /*4b60*/  @P0 BRA `(.L_x_95) ;  /* 0x0000000000580947 */ /* 0x000fea0003800000 */
[----:B------:R-:W2:Y:S02]  /*4b70*/  LDS R0, [UR4+0x18] ;  /* 0x00001804ff007984 */ /* 0x000ea40008000800 */
[----:B--2---:R-:W-:-:S04]  /*4b80*/  LOP3.LUT R0, R0, UR5, RZ, 0xc0, !PT ;  /* 0x0000000500007c12 */ /* 0x004fc8000f8ec0ff */
[----:B------:R-:W-:-:S13]  /*4b90*/  ISETP.NE.AND P0, PT, R0, UR5, PT ;  /* 0x0000000500007c0c */ /* 0x000fda000bf05270 */
[----:B------:R-:W-:Y:S05]  /*4ba0*/  @P0 BRA `(.L_x_96) ;  /* 0x00000000003c0947 */ /* 0x000fea0003800000 */
[----:B------:R-:W2:Y:S01]  /*4bb0*/  S2R R2, SR_LANEID ;  /* 0x0000000000027919 */ /* 0x000ea20000000000 */
[----:B------:R-:W-:Y:S01]  /*4bc0*/  ULOP3.LUT UR8, URZ, UR8, URZ, 0x33, !UPT ;  /* 0x00000008ff087292 */ /* 0x000fe2000f8e33ff */
[----:B------:R-:W-:Y:S01]  /*4bd0*/  LOP3.LUT R4, RZ, UR5, RZ, 0x33, !PT ;  /* 0x00000005ff047c12 */ /* 0x000fe2000f8e33ff */
[----:B------:R-:W-:Y:S02]  /*4be0*/  VOTEU.ANY UR7, UPT, PT ;  /* 0x0000000000077886 */ /* 0x000fe400038e0100 */
[----:B------:R-:W-:Y:S01]  /*4bf0*/  UFLO.U32 UR7, UR7 ;  /* 0x00000007000772bd */ /* 0x000fe200080e0000 */
[----:B------:R-:W3:Y:S01]  /*4c00*/  REDUX UR5, R4 ;  /* 0x00000000040573c4 */ /* 0x000ee20000000000 */
[----:B------:R-:W-:-:S06]  /*4c10*/  IMAD.U32 R0, RZ, RZ, UR8 ;  /* 0x00000008ff007e24 */ /* 0x000fcc000f8e00ff */
[----:B------:R1:W-:Y:S01]  /*4c20*/  UTCATOMSWS.AND URZ, UR8 ;  /* 0x0000000800ff79e3 */ /* 0x0003e20008000000 */
[----:B------:R-:W4:Y:S01]  /*4c30*/  REDUX UR6, R0 ;  /* 0x00000000000673c4 */ /* 0x000f220000000000 */
[----:B--2---:R-:W-:Y:S01]  /*4c40*/  ISETP.EQ.U32.AND P0, PT, R2, UR7, PT ;  /* 0x0000000702007c0c */ /* 0x004fe2000bf02070 */
[----:B---3--:R-:W-:Y:S01]  /*4c50*/  IMAD.U32 R2, RZ, RZ, UR5 ;  /* 0x00000005ff027e24 */ /* 0x008fe2000f8e00ff */
[----:B----4-:R-:W-:-:S11]  /*4c60*/  MOV R3, UR6 ;  /* 0x0000000600037c02 */ /* 0x010fd60008000f00 */
[----:B------:R1:W-:Y:S04]  /*4c70*/  @P0 ATOMS.AND RZ, [UR4+0x14], R3 ;  /* 0x00001403ffff098c */ /* 0x0003e8000a800004 */
[----:B------:R1:W-:Y:S01]  /*4c80*/  @P0 ATOMS.AND RZ, [UR4+0x18], R2 ;  /* 0x00001802ffff098c */ /* 0x0003e2000a800004 */
[----:B------:R-:W-:Y:S05]  /*4c90*/  BRA `(.L_x_97) ;  /* 0x0000000000147947 */ /* 0x000fea0003800000 */
.L_x_96:
[----:B------:R-:W-:Y:S02]  /*4ca0*/  MOV R2, 0x4cc0 ;  /* 0x00004cc000027802 */ /* 0x000fe40000000f00 */
[----:B-1--45:R-:W-:Y:S05]  /*4cb0*/  CALL.REL.NOINC `($__internal_0_$__cuda_sm10x_tcgen05_guardrail_trap_col_being_dealloced_not_returned_by_alloc) ;  /* 0x0000004c00487944 */ /* 0x032fea0003c00000 */
[----:B------:R-:W-:Y:S05]  /*4cc0*/  BRA `(.L_x_97) ;  /* 0x0000000000087947 */ /* 0x000fea0003800000 */
.L_x_95:
[----:B------:R-:W-:Y:S02]  /*4cd0*/  MOV R2, 0x4cf0 ;  /* 0x00004cf000027802 */ /* 0x000fe40000000f00 */
[----:B-1--45:R-:W-:Y:S05]  /*4ce0*/  CALL.REL.NOINC `($__internal_2_$__cuda_sm10x_tcgen05_guardrail_trap_unallocated_columns_being_dealloced) ;  /* 0x0000004c00547944 */ /* 0x032fea0003c00000 */
.L_x_97:
[----:B------:R-:W-:Y:S01]  /*4cf0*/  NOP ;  /* 0x0000000000007918 */ /* 0x000fe20000000000 */
[----:B-1----:R-:W-:Y:S05]  /*4d00*/  EXIT ;  /* 0x000000000000794d */ /* 0x002fea0003800000 */
.L_x_79:
[----:B------:R-:W-:-:S09]  /*4d10*/  UISETP.NE.OR UP2, UPT, UR8, 0x3, !UP2 ;  /* 0x000000030800788c */ /* 0x000fd2000d745670 */
[----:B------:R-:W-:Y:S05]  /*4d20*/  BRA.U UP2, `(.L_x_98) ;  /* 0x0000000d02407547 */ /* 0x000fea000b800000 */
[----:B------:R-:W1:Y:S01]  /*4d30*/  LDC R0, c[0x0][0xb30] ;  /* 0x0002cc00ff007b82 */ /* 0x000e620000000800 */
[----:B------:R-:W2:Y:S01]  /*4d40*/  LDCU.64 UR8, c[0x0][0x888] ;  /* 0x00011100ff0877ac */ /* 0x000ea20008000a00 */
[----:B------:R-:W-:Y:S02]  /*4d50*/  HFMA2 R29, -RZ, RZ, 0, 0 ;  /* 0x00000000ff1d7431 */ /* 0x000fe400000001ff */
[----:B------:R-:W-:Y:S01]  /*4d60*/  IMAD.MOV.U32 R31, RZ, RZ, 0x1 ;  /* 0x00000001ff1f7424 */ /* 0x000fe200078e00ff */
[----:B------:R-:W-:Y:S01]  /*4d70*/  MOV R23, 0x1000 ;  /* 0x0000100000177802 */ /* 0x000fe20000000f00 */
[----:B------:R-:W4:Y:S01]  /*4d80*/  LDCU.64 UR4, c[0x0][0x890] ;  /* 0x00011200ff0477ac */ /* 0x000f220008000a00 */
[----:B------:R-:W-:Y:S01]  /*4d90*/  IMAD.MOV.U32 R30, RZ, RZ, RZ ;  /* 0x000000ffff1e7224 */ /* 0x000fe200078e00ff */
[----:B------:R-:W3:Y:S01]  /*4da0*/  LDC R19, c[0x0][0x370] ;  /* 0x0000dc00ff137b82 */ /* 0x000ee20000000800 */
[----:B------:R-:W-:Y:S01]  /*4db0*/  UMOV UR7, 0x400 ;  /* 0x0000040000077882 */ /* 0x000fe20000000000 */
[----:B------:R-:W-:-:S02]  /*4dc0*/  UPLOP3.LUT UP1, UPT, UPT, UPT, UPT, 0x40, 0x4 ;  /* 0x000000000004789c */ /* 0x000fc40003f2e870 */
[----:B------:R-:W-:-:S04]  /*4dd0*/  ULEA UR7, UR37, UR7, 0x18 ;  /* 0x0000000725077291 */ /* 0x000fc8000f8ec0ff */
[----:B------:R-:W3:Y:S01]  /*4de0*/  LDC R2, c[0x0][0xb0c] ;  /* 0x0002c300ff027b82 */ /* 0x000ee20000000800 */
[----:B------:R-:W-:Y:S02]  /*4df0*/  UIADD3 UR13, UPT, UPT, UR7, 0x228, URZ ;  /* 0x00000228070d7890 */ /* 0x000fe4000fffe0ff */
[----:B--2---:R-:W-:Y:S02]  /*4e00*/  UISETP.NE.U32.AND UP2, UPT, UR8, URZ, UPT ;  /* 0x000000ff0800728c */ /* 0x004fe4000bf45070 */
[----:B------:R-:W-:Y:S02]  /*4e10*/  UIADD3 UR17, UPT, UPT, UR7, 0x220, URZ ;  /* 0x0000022007117890 */ /* 0x000fe4000fffe0ff */
[----:B----4-:R-:W-:Y:S01]  /*4e20*/  UISETP.NE.U32.AND UP3, UPT, UR4, URZ, UPT ;  /* 0x000000ff0400728c */ /* 0x010fe2000bf65070 */
[----:B------:R-:W2:Y:S01]  /*4e30*/  LDC R18, c[0x0][0xb20] ;  /* 0x0002c800ff127b82 */ /* 0x000ea20000000800 */
[----:B-1----:R-:W-:Y:S01]  /*4e40*/  ISETP.NE.AND P1, PT, R0, 0x1, PT ;  /* 0x000000010000780c */ /* 0x002fe20003f25270 */
[----:B------:R-:W-:-:S02]  /*4e50*/  UISETP.NE.AND.EX UP2, UPT, UR9, URZ, UPT, UP2 ;  /* 0x000000ff0900728c */ /* 0x000fc4000bf45320 */
[----:B------:R-:W-:Y:S02]  /*4e60*/  UPRMT UR13, UR37, 0x654, UR13 ;  /* 0x00000654250d7896 */ /* 0x000fe4000800000d */
[----:B------:R-:W-:Y:S02]  /*4e70*/  UISETP.NE.AND.EX UP3, UPT, UR5, URZ, UPT, UP3 ;  /* 0x000000ff0500728c */ /* 0x000fe4000bf65330 */
[----:B------:R-:W1:Y:S08]  /*4e80*/  LDC.64 R32, c[0x0][0x348] ;  /* 0x0000d200ff207b82 */ /* 0x000e700000000a00 */
[----:B------:R-:W4:Y:S08]  /*4e90*/  LDC.64 R16, c[0x0][0xb10] ;  /* 0x0002c400ff107b82 */ /* 0x000f300000000a00 */
[----:B------:R-:W1:Y:S08]  /*4ea0*/  LDC.64 R6, c[0x0][0xb18] ;  /* 0x0002c600ff067b82 */ /* 0x000e700000000a00 */
[----:B------:R-:W1:Y:S08]  /*4eb0*/  LDC.64 R4, c[0x0][0xb28] ;  /* 0x0002ca00ff047b82 */ /* 0x000e700000000a00 */
[----:B--23--:R-:W1:Y:S02]  /*4ec0*/  LDC R22, c[0x0][0x374] ;  /* 0x0000dd00ff167b82 */ /* 0x00ce640000000800 */
.L_x_107:
[C---:B------:R-:W-:Y:S02]  /*4ed0*/  LEA R0, R30.reuse, UR7, 0x3 ;  /* 0x000000071e007c11 */ /* 0x040fe4000f8e18ff */
[----:B------:R-:W-:Y:S02]  /*4ee0*/  SHF.L.U32 R3, R29, 0x1f, RZ ;  /* 0x0000001f1d037819 */ /* 0x000fe400000006ff */
[----:B------:R-:W-:Y:S02]  /*4ef0*/  LEA R24, R30, UR7, 0x4 ;  /* 0x000000071e187c11 */ /* 0x000fe4000f8e20ff */
[----:B--2---:R-:W2:Y:S02]  /*4f00*/  SYNCS.PHASECHK.TRANS64.TRYWAIT P0, [R0+URZ+0x250], R3 ;  /* 0x00025003000075a7 */ /* 0x004ea400080011ff */
[----:B--2---:R-:W-:Y:S05]  /*4f10*/  @!P0 BRA `(.L_x_99) ;  /* 0x0000004400ec8947 */ /* 0x004fea0003800000 */
.L_x_223:
[----:B------:R-:W-:Y:S01]  /*4f20*/  ISETP.GE.AND P0, PT, R40, 0x1, PT ;  /* 0x000000012800780c */ /* 0x000fe20003f06270 */
[----:B------:R-:W3:Y:S01]  /*4f30*/  LDS.128 R24, [R24+0x2e0] ;  /* 0x0002e00018187984 */ /* 0x000ee20000000c00 */
[----:B--2---:R-:W-:Y:S01]  /*4f40*/  VIADD R0, R0, 0x260 ;  /* 0x0000026000007836 */ /* 0x004fe20000000000 */
[----:B------:R-:W-:Y:S01]  /*4f50*/  @!PT LDS RZ, [RZ] ;  /* 0x00000000fffff984 */ /* 0x000fe20000000800 */
[----:B------:R-:W-:Y:S01]  /*4f60*/  @!PT LDS RZ, [RZ] ;  /* 0x00000000fffff984 */ /* 0x000fe20000000800 */
[----:B------:R-:W-:Y:S01]  /*4f70*/  @!PT LDS RZ, [RZ] ;  /* 0x00000000fffff984 */ /* 0x000fe20000000800 */
[----:B------:R-:W-:Y:S01]  /*4f80*/  @!PT LDS RZ, [RZ] ;  /* 0x00000000fffff984 */ /* 0x000fe20000000800 */
[----:B------:R2:W-:Y:S06]  /*4f90*/  MEMBAR.ALL.CTA ;  /* 0x0000000000007992 */ /* 0x0005ec0000008000 */
[----:B--2---:R-:W2:Y:S01]  /*4fa0*/  FENCE.VIEW.ASYNC.S ;  /* 0x00000000000073c6 */ /* 0x004ea20000000000 */
[----:B------:R-:W-:Y:S04]  /*4fb0*/  PRMT R0, RZ, 0x654, R0 ;  /* 0x00000654ff007816 */ /* 0x000fe80000000000 */
[----:B--2---:R2:W-:Y:S01]  /*4fc0*/  SYNCS.ARRIVE.TRANS64.RED.A1T0 RZ, [R0+URZ], RZ ;  /* 0x000000ff00ff79a7 */ /* 0x0045e200081004ff */
[----:B---3--:R-:W-:Y:S11]  /*4fd0*/  LOP3.LUT P3, RZ, R26, 0x1, RZ, 0xc0, !PT ;  /* 0x000000011aff7812 */ /* 0x008ff6000786c0ff */
[----:B------:R-:W-:Y:S02]  /*4fe0*/  @!UPT UIADD3 URZ, UPT, UPT, URZ, URZ, URZ ;  /* 0x000000fffffff290 */ /* 0x000fe4000fffe0ff */
[----:B------:R-:W-:Y:S02]  /*4ff0*/  @P3 MOV R13, R24 ;  /* 0x00000018000d3202 */ /* 0x000fe40000000f00 */
[----:B------:R-:W-:Y:S01]  /*5000*/  @P3 LOP3.LUT R8, R25, 0xffff, RZ, 0xc0, !PT ;  /* 0x0000ffff19083812 */ /* 0x000fe200078ec0ff */
[----:B--2---:R-:W-:Y:S06]  /*5010*/  @!P0 BRA `(.L_x_100) ;  /* 0x0000000000a48947 */ /* 0x004fec0003800000 */
[----:B-1----:R-:W-:Y:S01]  /*5020*/  IMAD.HI.U32 R35, R22, R7, RZ ;  /* 0x0000000716237227 */ /* 0x002fe200078e00ff */
[----:B------:R-:W-:Y:S02]  /*5030*/  ISETP.NE.AND P0, PT, R6, 0x1, PT ;  /* 0x000000010600780c */ /* 0x000fe40003f05270 */
[----:B------:R-:W-:Y:S01]  /*5040*/  ISETP.NE.AND P2, PT, R40, 0x1, PT ;  /* 0x000000012800780c */ /* 0x000fe20003f45270 */
[----:B----4-:R-:W-:Y:S01]  /*5050*/  IMAD.HI.U32 R34, R19, R16, RZ ;  /* 0x0000001013227227 */ /* 0x010fe200078e00ff */
[----:B------:R-:W-:Y:S02]  /*5060*/  SHF.R.U32.HI R35, RZ, R18, R35 ;  /* 0x00000012ff237219 */ /* 0x000fe40000011623 */
[----:B------:R-:W-:Y:S01]  /*5070*/  ISETP.NE.AND P4, PT, R2, 0x1, PT ;  /* 0x000000010200780c */ /* 0x000fe20003f85270 */
[----:B------:R-:W-:Y:S01]  /*5080*/  IMAD.HI.U32 R36, R13, R16, RZ ;  /* 0x000000100d247227 */ /* 0x000fe200078e00ff */
[----:B------:R-:W-:Y:S02]  /*5090*/  SHF.R.U32.HI R34, RZ, R17, R34 ;  /* 0x00000011ff227219 */ /* 0x000fe40000011622 */
[----:B------:R-:W-:Y:S01]  /*50a0*/  SEL R3, R22, R35, !P0 ;  /* 0x0000002316037207 */ /* 0x000fe20004000000 */
[C---:B------:R-:W-:Y:S01]  /*50b0*/  IMAD.HI.U32 R35, R8.reuse, R7, RZ ;  /* 0x0000000708237227 */ /* 0x040fe200078e00ff */
[----:B------:R-:W-:Y:S02]  /*50c0*/  SEL R11, R19, R34, !P4 ;  /* 0x00000022130b7207 */ /* 0x000fe40006000000 */
[----:B------:R-:W-:Y:S01]  /*50d0*/  SHF.R.U32.HI R36, RZ, R17, R36 ;  /* 0x00000011ff247219 */ /* 0x000fe20000011624 */
[----:B------:R-:W-:Y:S01]  /*50e0*/  IMAD.HI.U32 R38, R3, R4, RZ ;  /* 0x0000000403267227 */ /* 0x000fe200078e00ff */
[----:B------:R-:W-:Y:S03]  /*50f0*/  SHF.R.U32.HI R35, RZ, R18, R35 ;  /* 0x00000012ff237219 */ /* 0x000fe60000011623 */
[----:B------:R-:W-:Y:S01]  /*5100*/  IMAD.HI.U32 R34, R11, R4, RZ ;  /* 0x000000040b227227 */ /* 0x000fe200078e00ff */
[----:B------:R-:W-:Y:S02]  /*5110*/  @P2 SHF.R.U32.HI R3, RZ, R5, R38 ;  /* 0x00000005ff032219 */ /* 0x000fe40000011626 */
[----:B------:R-:W-:Y:S02]  /*5120*/  SEL R9, R8, R35, !P0 ;  /* 0x0000002308097207 */ /* 0x000fe40004000000 */
[----:B------:R-:W-:Y:S01]  /*5130*/  @P2 SHF.R.U32.HI R11, RZ, R5, R34 ;  /* 0x00000005ff0b2219 */ /* 0x000fe20000011622 */
[C---:B------:R-:W-:Y:S01]  /*5140*/  IMAD R10, R40.reuse, R3, RZ ;  /* 0x00000003280a7224 */ /* 0x040fe200078e02ff */
[----:B------:R-:W-:Y:S01]  /*5150*/  SEL R3, R13, R36, !P4 ;  /* 0x000000240d037207 */ /* 0x000fe20006000000 */
[C---:B------:R-:W-:Y:S03]  /*5160*/  IMAD.HI.U32 R14, R9.reuse, R4, RZ ;  /* 0x00000004090e7227 */ /* 0x040fe600078e00ff */
[----:B------:R-:W-:Y:S01]  /*5170*/  ISETP.GE.AND P0, PT, R9, R10, PT ;  /* 0x0000000a0900720c */ /* 0x000fe20003f06270 */
[C---:B------:R-:W-:Y:S01]  /*5180*/  IMAD R12, R40.reuse, R11, RZ ;  /* 0x0000000b280c7224 */ /* 0x040fe200078e02ff */
[-C--:B------:R-:W-:Y:S04]  /*5190*/  SHF.R.U32.HI R14, RZ, R5.reuse, R14 ;  /* 0x00000005ff0e7219 */ /* 0x080fe8000001160e */
[----:B------:R-:W-:Y:S02]  /*51a0*/  ISETP.GE.OR P0, PT, R3, R12, P0 ;  /* 0x0000000c0300720c */ /* 0x000fe40000706670 */
[----:B------:R-:W-:Y:S05]  /*51b0*/  SEL R15, R9, R14, !P2 ;  /* 0x0000000e090f7207 */ /* 0x000fea0005000000 */
[----:B------:R-:W-:Y:S04]  /*51c0*/  IMAD.MOV R14, RZ, RZ, -R15 ;  /* 0x000000ffff0e7224 */ /* 0x000fe800078e0a0f */
[----:B------:R-:W-:Y:S02]  /*51d0*/  IMAD R14, R40, R14, R9 ;  /* 0x0000000e280e7224 */ /* 0x000fe400078e0209 */
[C---:B------:R-:W-:Y:S05]  /*51e0*/  @!P0 IMAD.HI.U32 R10, R3.reuse, R4, RZ ;  /* 0x00000004030a8227 */ /* 0x040fea00078e00ff */
[----:B------:R-:W-:Y:S04]  /*51f0*/  @!P0 SHF.R.U32.HI R10, RZ, R5, R10 ;  /* 0x00000005ff0a8219 */ /* 0x000fe8000001160a */
[----:B------:R-:W-:Y:S01]  /*5200*/  @!P0 SEL R0, R3, R10, !P2 ;  /* 0x0000000a03008207 */ /* 0x000fe20005000000 */
[----:B------:R-:W-:Y:S03]  /*5210*/  IMAD.MOV R10, RZ, RZ, -R3 ;  /* 0x000000ffff0a7224 */ /* 0x000fe600078e0a03 */
[----:B------:R-:W-:Y:S01]  /*5220*/  @!P0 IADD3 R15, PT, PT, R15, -R0, RZ ;  /* 0x800000000f0f8210 */ /* 0x000fe20007ffe0ff */
[----:B------:R-:W-:Y:S01]  /*5230*/  @!P0 IMAD R0, R11, R14, R0 ;  /* 0x0000000e0b008224 */ /* 0x000fe200078e0200 */
[----:B------:R-:W-:Y:S01]  /*5240*/  IADD3 R11, PT, PT, -R9, RZ, RZ ;  /* 0x000000ff090b7210 */ /* 0x000fe20007ffe1ff */
[----:B------:R-:W-:Y:S02]  /*5250*/  IMAD R13, R2, R10, R13 ;  /* 0x0000000a020d7224 */ /* 0x000fe400078e020d */
[----:B------:R-:W-:Y:S02]  /*5260*/  @!P0 IMAD R9, R15, R40, R3 ;  /* 0x000000280f098224 */ /* 0x000fe400078e0203 */
[----:B------:R-:W-:Y:S02]  /*5270*/  @!P0 IMAD.MOV.U32 R3, RZ, RZ, R0 ;  /* 0x000000ffff038224 */ /* 0x000fe400078e0000 */
[----:B------:R-:W-:Y:S02]  /*5280*/  IMAD R8, R6, R11, R8 ;  /* 0x0000000b06087224 */ /* 0x000fe400078e0208 */
[----:B------:R-:W-:Y:S02]  /*5290*/  IMAD R13, R3, R2, R13 ;  /* 0x00000002030d7224 */ /* 0x000fe400078e020d */
[----:B------:R-:W-:Y:S02]  /*52a0*/  IMAD R8, R9, R6, R8 ;  /* 0x0000000609087224 */ /* 0x000fe400078e0208 */
.L_x_100:
[----:B------:R-:W-:Y:S05]  /*52b0*/  BRA.U UP1, `(.L_x_101) ;  /* 0x0000000101107547 */ /* 0x000fea000b800000 */
[----:B------:R-:W-:Y:S04]  /*52c0*/  MOV R0, UR6 ;  /* 0x0000000600007c02 */ /* 0x000fe80008000f00 */
[----:B------:R-:W-:Y:S04]  /*52d0*/  SHF.L.U32 R3, R0, 0x1f, RZ ;  /* 0x0000001f00037819 */ /* 0x000fe800000006ff */
[----:B------:R-:W2:Y:S02]  /*52e0*/  SYNCS.PHASECHK.TRANS64.TRYWAIT P0, [UR7+0x248], R3 ;  /* 0x00024803ff0075a7 */ /* 0x000ea40008001107 */
[----:B--2---:R-:W-:Y:S05]  /*52f0*/  @!P0 BRA `(.L_x_102) ;  /* 0x0000004400088947 */ /* 0x004fea0003800000 */
.L_x_101:
[----:B------:R-:W-:Y:S02]  /*5300*/  R2UR UR19, R21 ;  /* 0x00000000151372ca */ /* 0x000fe400000e0000 */
[----:B------:R-:W-:Y:S02]  /*5310*/  R2UR UR18, R20 ;  /* 0x00000000141272ca */ /* 0x000fe400000e0000 */
[----:B------:R-:W-:Y:S02]  /*5320*/  ISETP.NE.U32.AND P2, PT, RZ, UR4, PT ;  /* 0x00000004ff007c0c */ /* 0x000fe4000bf45070 */
[----:B------:R-:W-:Y:S02]  /*5330*/  SHF.L.U32 R12, R31, 0x1f, RZ ;  /* 0x0000001f1f0c7819 */ /* 0x000fe400000006ff */
[----:B------:R-:W-:Y:S05]  /*5340*/  ISETP.NE.AND.EX P2, PT, RZ, UR5, PT, P2 ;  /* 0x00000005ff007c0c */ /* 0x000fea000bf45320 */
[----:B------:R-:W-:Y:S02]  /*5350*/  USHF.L.U32 UR19, UR19, 0x6, URZ ;  /* 0x0000000613137899 */ /* 0x000fe400080006ff */
[----:B------:R-:W-:Y:S01]  /*5360*/  USHF.L.U32 UR18, UR18, 0x7, URZ ;  /* 0x0000000712127899 */ /* 0x000fe200080006ff */
[----:B------:R-:W-:Y:S11]  /*5370*/  BRA.U !UP3, `(.L_x_103) ;  /* 0x000000010b347547 */ /* 0x000ff6000b800000 */
[----:B------:R-:W-:Y:S01]  /*5380*/  UPLOP3.LUT UP0, UPT, UPT, UPT, UP2, 0x80, 0x8 ;  /* 0x000000000008789c */ /* 0x000fe20003f0f020 */
[----:B--2---:R-:W-:Y:S02]  /*5390*/  HFMA2 R0, -RZ, RZ, 0, 5.9604644775390625e-08 ;  /* 0x00000001ff007431 */ /* 0x004fe400000001ff */
[----:B------:R-:W-:Y:S03]  /*53a0*/  IMAD.MOV.U32 R95, RZ, RZ, 0x1 ;  /* 0x00000001ff5f7424 */ /* 0x000fe600078e00ff */
[----:B------:R-:W-:Y:S05]  /*53b0*/  PLOP3.LUT P0, PT, PT, PT, UP0, 0x80, 0x8 ;  /* 0x000000000008781c */ /* 0x000fea0003f0f008 */
[----:B------:R-:W2:Y:S01]  /*53c0*/  @UP0 LDCU.64 UR10, c[0x0][0x888] ;  /* 0x00011100ff0a07ac */ /* 0x000ea20008000a00 */
[----:B------:R-:W-:Y:S07]  /*53d0*/  @UP0 UIMAD UR8, UR36, UR4, URZ ;  /* 0x00000004240802a4 */ /* 0x000fee000f8e02ff */
[----:B------:R-:W-:Y:S01]  /*53e0*/  @!P0 PRMT R95, R0, 0x7610, R95 ;  /* 0x00007610005f8816 */ /* 0x000fe2000000005f */
[----:B--2---:R-:W-:Y:S03]  /*53f0*/  @UP0 UIMAD.WIDE UR10, UR8, 0x4, UR10 ;  /* 0x00000004080a08a5 */ /* 0x004fe6000f8e020a */
[----:B------:R-:W2:Y:S03]  /*5400*/  @!UP0 LDCU UR8, c[0x0][0x880] ;  /* 0x00011000ff0887ac */ /* 0x000ea60008000800 */
[----:B------:R-:W-:Y:S01]  /*5410*/  IMAD.U32 R10, RZ, RZ, UR10 ;  /* 0x0000000aff0a7e24 */ /* 0x000fe2000f8e00ff */
[----:B------:R-:W-:Y:S05]  /*5420*/  MOV R11, UR11 ;  /* 0x0000000b000b7c02 */ /* 0x000fea0008000f00 */
[----:B-----5:R3:W5:Y:S02]  /*5430*/  @P0 LDG.E R49, desc[UR46][R10.64] ;  /* 0x0000002e0a310981 */ /* 0x020764000c1e1900 */
[----:B--23--:R-:W-:Y:S07]  /*5440*/  @!P0 IMAD.U32 R49, RZ, RZ, UR8 ;  /* 0x00000008ff318e24 */ /* 0x00cfee000f8e00ff */
.L_x_103:
[----:B-----5:R-:W-:Y:S01]  /*5450*/  @!P2 FSETP.EQ.AND P0, PT, R49, RZ, PT ;  /* 0x000000ff3100a20b */ /* 0x020fe20003f02000 */
[----:B------:R-:W-:Y:S01]  /*5460*/  @!UPT UIADD3 URZ, UPT, UPT, URZ, URZ, URZ ;  /* 0x000000fffffff290 */ /* 0x000fe2000fffe0ff */
[----:B------:R-:W-:Y:S11]  /*5470*/  @!P2 BRA `(.L_x_104) ;  /* 0x000000000014a947 */ /* 0x000ff60003800000 */
[----:B------:R-:W-:Y:S02]  /*5480*/  LOP3.LUT P2, RZ, R95, 0xff, RZ, 0xc0, !PT ;  /* 0x000000ff5fff7812 */ /* 0x000fe4000784c0ff */
[----:B------:R-:W-:Y:S04]  /*5490*/  PLOP3.LUT P0, PT, PT, PT, UP0, 0x80, 0x8 ;  /* 0x000000000008781c */ /* 0x000fe80003f0f008 */
[----:B------:R-:W-:Y:S07]  /*54a0*/  PLOP3.LUT P0, PT, P0, PT, PT, 0x8, 0x80 ;  /* 0x000000000080781c */ /* 0x000fee000070e170 */
[----:B------:R-:W-:Y:S11]  /*54b0*/  @P2 FSETP.EQ.AND P0, PT, R49, RZ, PT ;  /* 0x000000ff3100220b */ /* 0x000ff60003f02000 */
[----:B------:R-:W-:Y:S02]  /*54c0*/  @!UPT UIADD3 URZ, UPT, UPT, URZ, URZ, URZ ;  /* 0x000000fffffff290 */ /* 0x000fe4000fffe0ff */
.L_x_104:
[----:B------:R-:W3:Y:S01]  /*54d0*/  SYNCS.PHASECHK.TRANS64.TRYWAIT P2, [UR7+0x230], R12 ;  /* 0x0002300cff0075a7 */ /* 0x000ee20008041107 */
[----:B------:R-:W-:Y:S04]  /*54e0*/  ELECT P4, URZ, PT ;  /* 0x0000000000ff782f */ /* 0x000fe80003880000 */
[----:B------:R-:W-:Y:S11]  /*54f0*/  PLOP3.LUT P4, PT, P0, P4, PT, 0xf2, 0x2f ;  /* 0x00000000002f781c */ /* 0x000ff60000789e72 */
[----:B------:R-:W-:Y:S02]  /*5500*/  @!UPT UIADD3 URZ, UPT, UPT, URZ, URZ, URZ ;  /* 0x000000fffffff290 */ /* 0x000fe4000fffe0ff */
[----:B-1----:R-:W-:Y:S05]  /*5510*/  @!P4 IADD3 R21, P0, PT, R32, 0x580, RZ ;  /* 0x000005802015c810 */ /* 0x002fea0007f1e0ff */
[----:B------:R-:W-:Y:S01]  /*5520*/  @!P4 IMAD.X R20, RZ, RZ, R33, P0 ;  /* 0x000000ffff14c224 */ /* 0x000fe200000e0621 */
[----:B---3--:R-:W-:Y:S07]  /*5530*/  @!P2 BRA `(.L_x_105) ;  /* 0x000000400090a947 */ /* 0x008fee0003800000 */
.L_x_226:
[----:B------:R-:W3:Y:S01]  /*5540*/  LDC.64 R14, c[0x0][0xb10] ;  /* 0x0002c400ff0e7b82 */ /* 0x000ee20000000a00 */
[----:B------:R-:W-:Y:S01]  /*5550*/  @!P4 R2UR UR8, R20 ;  /* 0x000000001408c2ca */ /* 0x000fe200000e0000 */
[----:B------:R-:W-:Y:S01]  /*5560*/  VOTEU.ALL UP1, P4 ;  /* 0x0000000000ff7886 */ /* 0x000fe20002020000 */
[----:B------:R-:W-:Y:S01]  /*5570*/  @!P4 R2UR UR9, R21 ;  /* 0x000000001509c2ca */ /* 0x000fe200000e0000 */
[----:B------:R-:W-:Y:S01]  /*5580*/  UMOV UR10, 0x0 ;  /* 0x00000000000a7882 */ /* 0x000fe20000000000 */
[----:B------:R-:W-:Y:S03]  /*5590*/  UMOV UR11, 0x10000000 ;  /* 0x10000000000b7882 */ /* 0x000fe60000000000 */
[----:B------:R-:W5:Y:S01]  /*55a0*/  LDC.64 R10, c[0x0][0xb18] ;  /* 0x0002c600ff0a7b82 */ /* 0x000f620000000a00 */
[----:B------:R-:W-:Y:S01]  /*55b0*/  @!UP1 UIADD3 UR16, UPT, UPT, UR7, 0x400, URZ ;  /* 0x0000040007109890 */ /* 0x000fe2000fffe0ff */
[----:B------:R-:W-:Y:S01]  /*55c0*/  @P3 SHF.R.U32.HI R28, RZ, 0x10, R25 ;  /* 0x00000010ff1c3819 */ /* 0x000fe20000011619 */
[----:B------:R-:W-:Y:S01]  /*55d0*/  VOTEU.ALL UP1, P4 ;  /* 0x0000000000ff7886 */ /* 0x000fe20002020000 */
[----:B------:R-:W-:Y:S01]  /*55e0*/  UMOV UR20, UR36 ;  /* 0x0000002400147c82 */ /* 0x000fe20008000000 */
[----:B------:R-:W-:Y:S03]  /*55f0*/  VIADD R30, R30, 0x1 ;  /* 0x000000011e1e7836 */ /* 0x000fe60000000000 */
[----:B--2---:R-:W2:Y:S01]  /*5600*/  @!P1 LDC R0, c[0x0][0xb20] ;  /* 0x0002c800ff009b82 */ /* 0x004ea20000000800 */
[----:B------:R-:W-:Y:S01]  /*5610*/  IMAD.U32 R21, RZ, RZ, UR8 ;  /* 0x00000008ff157e24 */ /* 0x000fe2000f8e00ff */
[----:B------:R-:W-:Y:S06]  /*5620*/  UPRMT UR8, UR37, 0x654, UR17 ;  /* 0x0000065425087896 */ /* 0x000fec0008000011 */
[----:B-1----:R-:W1:Y:S01]  /*5630*/  @!P1 LDC R3, c[0x0][0xb0c] ;  /* 0x0002c300ff039b82 */ /* 0x002e620000000800 */
[----:B------:R-:W-:Y:S01]  /*5640*/  IMAD.U32 R20, RZ, RZ, UR9 ;  /* 0x00000009ff147e24 */ /* 0x000fe2000f8e00ff */
[----:B------:R-:W-:Y:S04]  /*5650*/  @!P4 R2UR UR15, R21 ;  /* 0x00000000150fc2ca */ /* 0x000fe800000e0000 */
[----:B------:R-:W-:Y:S01]  /*5660*/  @!P4 R2UR UR14, R20 ;  /* 0x00000000140ec2ca */ /* 0x000fe200000e0000 */
[----:B------:R-:W-:Y:S11]  /*5670*/  @!P4 IMAD.MOV.U32 R20, RZ, RZ, 0x1000 ;  /* 0x00001000ff14c424 */ /* 0x000ff600078e00ff */
[----:B------:R-:W-:Y:S01]  /*5680*/  @!UPT UIADD3 URZ, UPT, UPT, URZ, URZ, URZ ;  /* 0x000000fffffff290 */ /* 0x000fe2000fffe0ff */
[----:B------:R1:W-:Y:S01]  /*5690*/  @!UP1 UTMALDG.3D [UR16], [UR14], desc[UR10] ;  /* 0x00000a100e0095b4 */ /* 0x0003e20008011000 */
[----:B------:R1:W-:Y:S02]  /*56a0*/  @!P4 SYNCS.ARRIVE.TRANS64.RED.A0TR RZ, [UR7+0x220], R20 ;  /* 0x00022014ffffc9a7 */ /* 0x0003e40008300407 */
[----:B-1----:R-:W-:Y:S01]  /*56b0*/  @!P1 ISETP.NE.AND P2, PT, R3, 0x1, PT ;  /* 0x000000010300980c */ /* 0x002fe20003f45270 */
[C---:B---3--:R-:W-:Y:S01]  /*56c0*/  @!P1 IMAD.HI.U32 R14, R13.reuse, R14, RZ ;  /* 0x0000000e0d0e9227 */ /* 0x048fe200078e00ff */
[----:B-----5:R-:W-:Y:S03]  /*56d0*/  @!P1 ISETP.NE.AND P0, PT, R10, 0x1, PT ;  /* 0x000000010a00980c */ /* 0x020fe60003f05270 */
[C---:B------:R-:W-:Y:S01]  /*56e0*/  @!P1 IMAD.HI.U32 R11, R8.reuse, R11, RZ ;  /* 0x0000000b080b9227 */ /* 0x040fe200078e00ff */
[----:B------:R-:W-:Y:S04]  /*56f0*/  @!P1 SHF.R.U32.HI R14, RZ, R15, R14 ;  /* 0x0000000fff0e9219 */ /* 0x000fe8000001160e */
[----:B--2---:R-:W-:Y:S01]  /*5700*/  @!P1 SHF.R.U32.HI R9, RZ, R0, R11 ;  /* 0x00000000ff099219 */ /* 0x004fe2000001160b */
[----:B------:R-:W-:Y:S01]  /*5710*/  SYNCS.ARRIVE.TRANS64.RED.A1T0 RZ, [UR8], RZ ;  /* 0x000000ffffff79a7 */ /* 0x000fe20008100408 */
[----:B------:R-:W-:Y:S02]  /*5720*/  @!P1 SEL R14, R13, R14, !P2 ;  /* 0x0000000e0d0e9207 */ /* 0x000fe40005000000 */
[----:B------:R-:W-:Y:S01]  /*5730*/  @!P1 SEL R9, R8, R9, !P0 ;  /* 0x0000000908099207 */ /* 0x000fe20004000000 */
[----:B------:R-:W1:Y:S04]  /*5740*/  SYNCS.PHASECHK.TRANS64.TRYWAIT P5, [UR7+0x238], R12 ;  /* 0x0002380cff0075a7 */ /* 0x000e6800080a1107 */
[----:B------:R-:W-:Y:S02]  /*5750*/  @!P1 IMAD.IADD R0, R9, 0x1, -R14 ;  /* 0x0000000109009824 */ /* 0x000fe400078e0a0e */
[----:B------:R-:W-:Y:S02]  /*5760*/  @!P1 IMAD.IADD R9, R14, 0x1, -R9 ;  /* 0x000000010e099824 */ /* 0x000fe400078e0a09 */
[----:B------:R-:W-:Y:S02]  /*5770*/  @!P1 IMAD R13, R0, R3, R13 ;  /* 0x00000003000d9224 */ /* 0x000fe400078e020d */
[----:B------:R-:W-:Y:S01]  /*5780*/  @!P1 IMAD R8, R9, R10, R8 ;  /* 0x0000000a09089224 */ /* 0x000fe200078e0208 */
[----:B-1----:R-:W-:Y:S06]  /*5790*/  @!P5 BRA `(.L_x_106) ;  /* 0x000000400010d947 */ /* 0x002fec0003800000 */
.L_x_228:
[----:B-1----:R-:W-:Y:S01]  /*57a0*/  @!P4 IADD3 R3, P0, PT, R32, 0x580, RZ ;  /* 0x000005802003c810 */ /* 0x002fe20007f1e0ff */
[----:B------:R-:W-:Y:S01]  /*57b0*/  VOTEU.ALL UP1, P4 ;  /* 0x0000000000ff7886 */ /* 0x000fe20002020000 */
[----:B------:R-:W-:Y:S01]  /*57c0*/  UMOV UR20, 0x0 ;  /* 0x0000000000147882 */ /* 0x000fe20000000000 */
[----:B------:R-:W-:Y:S01]  /*57d0*/  UMOV UR21, 0x10000000 ;  /* 0x1000000000157882 */ /* 0x000fe20000000000 */
[----:B------:R-:W-:Y:S01]  /*57e0*/  @!P4 R2UR UR9, R3 ;  /* 0x000000000309c2ca */ /* 0x000fe200000e0000 */
[----:B------:R-:W-:Y:S01]  /*57f0*/  @!P4 IMAD.X R0, RZ, RZ, R33, P0 ;  /* 0x000000ffff00c224 */ /* 0x000fe200000e0621 */
[----:B------:R-:W-:Y:S01]  /*5800*/  @!UP1 UIADD3 UR10, UPT, UPT, UR18, 0x40, URZ ;  /* 0x00000040120a9890 */ /* 0x000fe2000fffe0ff */
[----:B------:R-:W-:Y:S01]  /*5810*/  ISETP.NE.AND P0, PT, R30, 0x2, PT ;  /* 0x000000021e00780c */ /* 0x000fe20003f05270 */
[----:B------:R-:W-:Y:S01]  /*5820*/  UMOV UR11, UR19 ;  /* 0x00000013000b7c82 */ /* 0x000fe20008000000 */
[----:B------:R-:W-:Y:S01]  /*5830*/  UMOV UR12, UR36 ;  /* 0x00000024000c7c82 */ /* 0x000fe20008000000 */
[----:B------:R-:W-:Y:S01]  /*5840*/  @!P4 R2UR UR8, R0 ;  /* 0x000000000008c2ca */ /* 0x000fe200000e0000 */
[----:B------:R-:W-:Y:S01]  /*5850*/  IMAD.IADD R20, R8, 0x1, R94 ;  /* 0x0000000108147824 */ /* 0x000fe200078e025e */
[----:B------:R-:W-:Y:S01]  /*5860*/  @P3 R2UR UR36, R28 ;  /* 0x000000001c2432ca */ /* 0x000fe200000e0000 */
[----:B------:R-:W-:Y:S01]  /*5870*/  IMAD.IADD R21, R13, 0x1, R96 ;  /* 0x000000010d157824 */ /* 0x000fe200078e0260 */
[----:B------:R-:W-:Y:S02]  /*5880*/  SEL R0, RZ, 0x1, P0 ;  /* 0x00000001ff007807 */ /* 0x000fe40000000000 */
[----:B------:R-:W-:Y:S01]  /*5890*/  LOP3.LUT R31, R31, 0x1, RZ, 0x3c, !PT ;  /* 0x000000011f1f7812 */ /* 0x000fe200078e3cff */
[----:B------:R-:W-:Y:S01]  /*58a0*/  IMAD.U32 R10, RZ, RZ, UR9 ;  /* 0x00000009ff0a7e24 */ /* 0x000fe2000f8e00ff */
[----:B------:R-:W-:Y:S01]  /*58b0*/  @!UP1 UIADD3 UR9, UPT, UPT, UR7, 0x228, URZ ;  /* 0x0000022807099890 */ /* 0x000fe2000fffe0ff */
[----:B------:R-:W-:Y:S02]  /*58c0*/  LOP3.LUT R29, R29, R0, RZ, 0x3c, !PT ;  /* 0x000000001d1d7212 */ /* 0x000fe400078e3cff */
[----:B------:R-:W-:Y:S02]  /*58d0*/  SEL R30, R30, RZ, P0 ;  /* 0x000000ff1e1e7207 */ /* 0x000fe40000000000 */
[----:B------:R-:W-:Y:S01]  /*58e0*/  IMAD.U32 R11, RZ, RZ, UR8 ;  /* 0x00000008ff0b7e24 */ /* 0x000fe2000f8e00ff */
[----:B------:R-:W-:Y:S01]  /*58f0*/  @!P4 R2UR UR14, R10 ;  /* 0x000000000a0ec2ca */ /* 0x000fe200000e0000 */
[----:B------:R-:W-:Y:S01]  /*5900*/  @!UP1 UIADD3 UR8, UPT, UPT, UR7, 0x1400, URZ ;  /* 0x0000140007089890 */ /* 0x000fe2000fffe0ff */
[----:B------:R-:W-:Y:S02]  /*5910*/  VOTEU.ALL UP1, P4 ;  /* 0x0000000000ff7886 */ /* 0x000fe40002020000 */
[----:B------:R-:W-:Y:S11]  /*5920*/  @!P4 R2UR UR15, R11 ;  /* 0x000000000b0fc2ca */ /* 0x000ff600000e0000 */
[----:B------:R-:W-:Y:S02]  /*5930*/  @!UPT UIADD3 URZ, UPT, UPT, URZ, URZ, URZ ;  /* 0x000000fffffff290 */ /* 0x000fe4000fffe0ff */
[----:B------:R2:W-:Y:S01]  /*5940*/  @!UP1 UTMALDG.3D [UR8], [UR14], desc[UR20] ;  /* 0x000014080e0095b4 */ /* 0x0005e20008011000 */
[----:B------:R2:W-:Y:S01]  /*5950*/  @!P4 SYNCS.ARRIVE.TRANS64.RED.A0TR RZ, [UR7+0x228], R23 ;  /* 0x00022817ffffc9a7 */ /* 0x0005e20008300407 */
[----:B------:R-:W-:Y:S01]  /*5960*/  UPLOP3.LUT UP1, UPT, UPT, UPT, UPT, 0x80, 0x8 ;  /* 0x000000000008789c */ /* 0x000fe20003f2f070 */
[----:B------:R-:W-:Y:S01]  /*5970*/  SYNCS.ARRIVE.TRANS64.RED.A1T0 RZ, [UR13], RZ ;  /* 0x000000ffffff79a7 */ /* 0x000fe2000810040d */
[----:B------:R-:W-:Y:S09]  /*5980*/  @P3 BRA `(.L_x_107) ;  /* 0xfffffff400503947 */ /* 0x000ff2000383ffff */
[----:B------:R-:W-:-:S04]  /*5990*/  SHF.L.U32 R3, R31, 0x1f, RZ ;  /* 0x0000001f1f037819 */ /* 0x000fc800000006ff */
[----:B------:R-:W1:Y:S02]  /*59a0*/  SYNCS.PHASECHK.TRANS64.TRYWAIT P0, [UR7+0x230], R3 ;  /* 0x00023003ff0075a7 */ /* 0x000e640008001107 */
[----:B-1----:R-:W-:Y:S05]  /*59b0*/  @!P0 BRA `(.L_x_108) ;  /* 0x0000003c00a08947 */ /* 0x002fea0003800000 */
.L_x_230:
[----:B-1----:R-:W-:-:S07]  /*59c0*/  MOV R0, UR7 ;  /* 0x0000000700007c02 */ /* 0x002fce0008000f00 */
.L_x_109:
[----:B-1----:R-:W-:-:S04]  /*59d0*/  SHF.L.U32 R3, R31, 0x1f, RZ ;  /* 0x0000001f1f037819 */ /* 0x002fc800000006ff */
[----:B------:R1:W3:Y:S03]  /*59e0*/  SYNCS.PHASECHK.TRANS64.TRYWAIT P0, [R0+URZ+0x238], R3 ;  /* 0x00023803000075a7 */ /* 0x0002e600080011ff */
[----:B---3--:R-:W-:Y:S05]  /*59f0*/  @!P0 NANOSLEEP.SYNCS 0x989680 ;  /* 0x009896800000895d */ /* 0x008fea0003900000 */
[----:B------:R-:W3:Y:S02]  /*5a00*/  @!P0 SYNCS.PHASECHK.TRANS64 P0, [R0+URZ+0x238], R3 ;  /* 0x00023803000085a7 */ /* 0x000ee400080010ff */
[----:B--23--:R-:W-:Y:S05]  /*5a10*/  @P0 EXIT ;  /* 0x000000000000094d */ /* 0x00cfea0003800000 */
[----:B------:R-:W-:Y:S05]  /*5a20*/  BRA `(.L_x_109) ;  /* 0xfffffffc00e87947 */ /* 0x000fea000383ffff */
.L_x_98:
[----:B------:R-:W-:-:S06]  /*5a30*/  UISETP.GE.AND UP1, UPT, UR8, 0x4, UPT ;  /* 0x000000040800788c */ /* 0x000fcc000bf26270 */
[----:B------:R-:W-:-:S13]  /*5a40*/  PLOP3.LUT P0, PT, PT, PT, UP1, 0x80, 0x8 ;  /* 0x000000000008781c */ /* 0x000fda0003f0f018 */
[----:B------:R-:W-:Y:S05]  /*5a50*/  @!P0 EXIT ;  /* 0x000000000000894d */ /* 0x000fea0003800000 */
[----:B------:R-:W-:Y:S01]  /*5a60*/  BAR.SYNC.DEFER_BLOCKING 0x6, 0xa0 ;  /* 0x0182800000007b1d */ /* 0x000fe20000010000 */
[C---:B------:R-:W-:Y:S01]  /*5a70*/  IMAD.SHL.U32 R7, R108.reuse, 0x40, RZ ;  /* 0x000000406c077824 */ /* 0x040fe200078e00ff */
[C---:B------:R-:W-:Y:S01]  /*5a80*/  LOP3.LUT R110, R108.reuse, 0x60, RZ, 0xc0, !PT ;  /* 0x000000606c6e7812 */ /* 0x040fe200078ec0ff */
[C---:B------:R-:W-:Y:S01]  /*5a90*/  IMAD.SHL.U32 R100, R108.reuse, 0x20, RZ ;  /* 0x000000206c647824 */ /* 0x040fe200078e00ff */
[----:B------:R-:W-:Y:S01]  /*5aa0*/  CS2R R106, SRZ ;  /* 0x00000000006a7805 */ /* 0x000fe2000001ff00 */
[C---:B------:R-:W-:Y:S01]  /*5ab0*/  IMAD.SHL.U32 R0, R108.reuse, 0x2, RZ ;  /* 0x000000026c007824 */ /* 0x040fe200078e00ff */
[----:B------:R-:W-:Y:S02]  /*5ac0*/  UMOV UR49, 0x400 ;  /* 0x0000040000317882 */ /* 0x000fe40000000000 */
[----:B------:R-:W1:Y:S01]  /*5ad0*/  LDC R99, c[0x0][0x370] ;  /* 0x0000dc00ff637b82 */ /* 0x000e620000000800 */
[----:B------:R-:W-:Y:S01]  /*5ae0*/  ULEA UR49, UR37, UR49, 0x18 ;  /* 0x0000003125317291 */ /* 0x000fe2000f8ec0ff */
[----:B------:R-:W-:Y:S01]  /*5af0*/  LOP3.LUT R5, R7, 0x180, RZ, 0xc0, !PT ;  /* 0x0000018007057812 */ /* 0x000fe200078ec0ff */
[----:B------:R-:W-:Y:S01]  /*5b00*/  IMAD.U32 R46, R108, 0x10000, RZ ;  /* 0x000100006c2e7824 */ /* 0x000fe200078e00ff */
[----:B------:R-:W-:Y:S01]  /*5b10*/  LOP3.LUT R100, R100, 0xc00, RZ, 0xc0, !PT ;  /* 0x00000c0064647812 */ /* 0x000fe200078ec0ff */
[----:B------:R-:W-:Y:S01]  /*5b20*/  UIADD3 UR4, UPT, UPT, UR49, 0x2400, URZ ;  /* 0x0000240031047890 */ /* 0x000fe2000fffe0ff */
[----:B------:R-:W-:Y:S01]  /*5b30*/  LOP3.LUT R0, R5, 0x20, R0, 0xf8, !PT ;  /* 0x0000002005007812 */ /* 0x000fe200078ef800 */
[----:B------:R-:W-:Y:S01]  /*5b40*/  IMAD.SHL.U32 R5, R108, 0x8, RZ ;  /* 0x000000086c057824 */ /* 0x000fe200078e00ff */
[----:B------:R-:W2:Y:S01]  /*5b50*/  LDC R42, c[0x0][0xb0c] ;  /* 0x0002c300ff2a7b82 */ /* 0x000ea20000000800 */
[----:B------:R-:W-:Y:S01]  /*5b60*/  LOP3.LUT R100, R100, 0x40, R7, 0xf8, !PT ;  /* 0x0000004064647812 */ /* 0x000fe200078ef807 */
[----:B------:R-:W-:Y:S01]  /*5b70*/  IMAD.MOV.U32 R44, RZ, RZ, RZ ;  /* 0x000000ffff2c7224 */ /* 0x000fe200078e00ff */
[----:B------:R-:W-:Y:S01]  /*5b80*/  LOP3.LUT R46, R46, 0x600000, RZ, 0xc0, !PT ;  /* 0x006000002e2e7812 */ /* 0x000fe200078ec0ff */
[----:B------:R-:W-:Y:S01]  /*5b90*/  IMAD.MOV.U32 R112, RZ, RZ, RZ ;  /* 0x000000ffff707224 */ /* 0x000fe200078e00ff */
[----:B------:R-:W-:-:S02]  /*5ba0*/  LOP3.LUT R108, R108, 0x2, RZ, 0xc0, !PT ;  /* 0x000000026c6c7812 */ /* 0x000fc400078ec0ff */
[----:B------:R-:W-:Y:S02]  /*5bb0*/  CS2R R104, SRZ ;  /* 0x0000000000687805 */ /* 0x000fe4000001ff00 */
[----:B------:R-:W-:Y:S01]  /*5bc0*/  LOP3.LUT R5, R0, 0x30, R5, 0x78, !PT ;  /* 0x0000003000057812 */ /* 0x000fe200078e7805 */
[----:B------:R-:W4:Y:S01]  /*5bd0*/  LDC R97, c[0x0][0xb20] ;  /* 0x0002c800ff617b82 */ /* 0x000f220000000800 */
[----:B------:R-:W3:Y:S01]  /*5be0*/  LDS R3, [UR49+0x300] ;  /* 0x00030031ff037984 */ /* 0x000ee20008000800 */
[----:B------:R-:W-:Y:S01]  /*5bf0*/  LOP3.LUT R100, R100, 0x200, R7, 0xf8, !PT ;  /* 0x0000020064647812 */ /* 0x000fe200078ef807 */
[----:B------:R-:W-:Y:S01]  /*5c00*/  IMAD.MOV R102, RZ, RZ, -R108 ;  /* 0x000000ffff667224 */ /* 0x000fe200078e0a6c */
[----:B------:R-:W1:Y:S01]  /*5c10*/  LDCU.64 UR52, c[0x0][0x348] ;  /* 0x00006900ff3477ac */ /* 0x000e620008000a00 */
[----:B------:R-:W-:Y:S01]  /*5c20*/  IMAD.U32 R109, RZ, RZ, UR4 ;  /* 0x00000004ff6d7e24 */ /* 0x000fe2000f8e00ff */
[----:B------:R-:W-:Y:S02]  /*5c30*/  LOP3.LUT R100, R100, R5, RZ, 0xfc, !PT ;  /* 0x0000000564647212 */ /* 0x000fe400078efcff */
[----:B------:R-:W1:Y:S01]  /*5c40*/  LDC R41, c[0x0][0xb30] ;  /* 0x0002cc00ff297b82 */ /* 0x000e620000000800 */
[----:B------:R-:W1:Y:S01]  /*5c50*/  LDCU.64 UR38, c[0x0][0x888] ;  /* 0x00011100ff2677ac */ /* 0x000e620008000a00 */
[----:B------:R-:W1:Y:S06]  /*5c60*/  LDCU.64 UR44, c[0x0][0x890] ;  /* 0x00011200ff2c77ac */ /* 0x000e6c0008000a00 */
[----:B------:R-:W1:Y:S01]  /*5c70*/  LDC.64 R92, c[0x0][0xb10] ;  /* 0x0002c400ff5c7b82 */ /* 0x000e620000000a00 */
[----:B------:R-:W-:-:S07]  /*5c80*/  UIADD3 UR48, UPT, UPT, UR49, 0x400, URZ ;  /* 0x0000040031307890 */ /* 0x000fce000fffe0ff */
[----:B------:R-:W1:Y:S08]  /*5c90*/  LDC.64 R38, c[0x0][0xb18] ;  /* 0x0002c600ff267b82 */ /* 0x000e700000000a00 */
[----:B------:R-:W1:Y:S08]  /*5ca0*/  LDC.64 R36, c[0x0][0xb28] ;  /* 0x0002ca00ff247b82 */ /* 0x000e700000000a00 */
[----:B------:R-:W1:Y:S01]  /*5cb0*/  LDC.64 R90, c[0x0][0x8b0] ;  /* 0x00022c00ff5a7b82 */ /* 0x000e620000000a00 */
[----:B---3--:R-:W-:-:S07]  /*5cc0*/  IMAD.IADD R46, R3, 0x1, R46 ;  /* 0x00000001032e7824 */ /* 0x008fce00078e022e */
[----:B------:R-:W3:Y:S08]  /*5cd0*/  LDC.64 R88, c[0x0][0x8a8] ;  /* 0x00022a00ff587b82 */ /* 0x000ef00000000a00 */
[----:B--2-4-:R-:W1:Y:S02]  /*5ce0*/  LDC R98, c[0x0][0x374] ;  /* 0x0000dd00ff627b82 */ /* 0x014e640000000800 */
.L_x_135:
[----:B------:R-:W-:Y:S02]  /*5cf0*/  LEA R0, R112, UR49, 0x3 ;  /* 0x0000003170007c11 */ /* 0x000fe4000f8e18ff */
[----:B------:R-:W-:Y:S02]  /*5d00*/  SHF.L.U32 R3, R106, 0x1f, RZ ;  /* 0x0000001f6a037819 */ /* 0x000fe400000006ff */
[----:B------:R-:W-:Y:S02]  /*5d10*/  LEA R16, R112, UR49, 0x4 ;  /* 0x0000003170107c11 */ /* 0x000fe4000f8e20ff */
[----:B------:R-:W2:Y:S02]  /*5d20*/  SYNCS.PHASECHK.TRANS64.TRYWAIT P0, [R0+URZ+0x250], R3 ;  /* 0x00025003000075a7 */ /* 0x000ea400080011ff */
[----:B-12---:R-:W-:Y:S05]  /*5d30*/  @!P0 BRA `(.L_x_110) ;  /* 0x0000003800d88947 */ /* 0x006fea0003800000 */
.L_x_231:
[----:B------:R-:W4:Y:S01]  /*5d40*/  LDC.64 R12, c[0x0][0xb10] ;  /* 0x0002c400ff0c7b82 */ /* 0x000f220000000a00 */
[----:B------:R-:W3:Y:S01]  /*5d50*/  LDS.128 R16, [R16+0x2e0] ;  /* 0x0002e00010107984 */ /* 0x000ee20000000c00 */
[----:B-1----:R-:W-:Y:S01]  /*5d60*/  ISETP.NE.AND P1, PT, R41, 0x1, PT ;  /* 0x000000012900780c */ /* 0x002fe20003f25270 */
[----:B--2---:R-:W-:Y:S01]  /*5d70*/  VIADD R0, R0, 0x260 ;  /* 0x0000026000007836 */ /* 0x004fe20000000000 */
[----:B------:R-:W-:Y:S04]  /*5d80*/  ISETP.GE.AND P0, PT, R40, 0x1, PT ;  /* 0x000000012800780c */ /* 0x000fe80003f06270 */
[----:B------:R-:W1:Y:S01]  /*5d90*/  LDC.64 R10, c[0x0][0xb18] ;  /* 0x0002c600ff0a7b82 */ /* 0x000e620000000a00 */
[----:B------:R-:W-:Y:S01]  /*5da0*/  PRMT R0, RZ, 0x654, R0 ;  /* 0x00000654ff007816 */ /* 0x000fe20000000000 */
[----:B------:R-:W-:Y:S01]  /*5db0*/  @!PT LDS RZ, [RZ] ;  /* 0x00000000fffff984 */ /* 0x000fe20000000800 */
[----:B------:R-:W-:Y:S01]  /*5dc0*/  @!PT LDS RZ, [RZ] ;  /* 0x00000000fffff984 */ /* 0x000fe20000000800 */
[----:B------:R-:W-:Y:S01]  /*5dd0*/  @!PT LDS RZ, [RZ] ;  /* 0x00000000fffff984 */ /* 0x000fe20000000800 */
[----:B------:R-:W-:Y:S01]  /*5de0*/  @!PT LDS RZ, [RZ] ;  /* 0x00000000fffff984 */ /* 0x000fe20000000800 */
[----:B------:R2:W-:Y:S06]  /*5df0*/  MEMBAR.ALL.CTA ;  /* 0x0000000000007992 */ /* 0x0005ec0000008000 */
[----:B--2---:R-:W2:Y:S01]  /*5e00*/  FENCE.VIEW.ASYNC.S ;  /* 0x00000000000073c6 */ /* 0x004ea20000000000 */
[----:B------:R-:W1:Y:S08]  /*5e10*/  @!P1 LDC R14, c[0x0][0xb20] ;  /* 0x0002c800ff0e9b82 */ /* 0x000e700000000800 */
[----:B------:R-:W1:Y:S01]  /*5e20*/  @!P1 LDC R9, c[0x0][0xb0c] ;  /* 0x0002c300ff099b82 */ /* 0x000e620000000800 */
[----:B--2---:R2:W-:Y:S01]  /*5e30*/  SYNCS.ARRIVE.TRANS64.RED.A1T0 RZ, [R0+URZ], RZ ;  /* 0x000000ff00ff79a7 */ /* 0x0045e200081004ff */
[----:B---3--:R-:W-:Y:S04]  /*5e40*/  LOP3.LUT P4, RZ, R18, 0x1, RZ, 0xc0, !PT ;  /* 0x0000000112ff7812 */ /* 0x008fe8000788c0ff */
[----:B------:R-:W-:Y:S09]  /*5e50*/  P2R R111, PR, RZ, 0x10 ;  /* 0x00000010ff6f7803 */ /* 0x000ff20000000000 */
[----:B------:R-:W-:Y:S02]  /*5e60*/  @P4 MOV R45, R16 ;  /* 0x00000010002d4202 */ /* 0x000fe40000000f00 */
[----:B------:R-:W-:Y:S01]  /*5e70*/  @P4 LOP3.LUT R43, R17, 0xffff, RZ, 0xc0, !PT ;  /* 0x0000ffff112b4812 */ /* 0x000fe200078ec0ff */
[----:B--2-4-:R-:W-:Y:S06]  /*5e80*/  @!P0 BRA `(.L_x_111) ;  /* 0x0000000000a48947 */ /* 0x014fec0003800000 */
[----:B------:R-:W-:Y:S01]  /*5e90*/  IMAD.HI.U32 R24, R98, R39, RZ ;  /* 0x0000002762187227 */ /* 0x000fe200078e00ff */
[----:B------:R-:W-:Y:S02]  /*5ea0*/  ISETP.NE.AND P0, PT, R38, 0x1, PT ;  /* 0x000000012600780c */ /* 0x000fe40003f05270 */
[----:B------:R-:W-:Y:S01]  /*5eb0*/  ISETP.NE.AND P2, PT, R40, 0x1, PT ;  /* 0x000000012800780c */ /* 0x000fe20003f45270 */
[-C--:B------:R-:W-:Y:S01]  /*5ec0*/  IMAD.HI.U32 R22, R99, R92.reuse, RZ ;  /* 0x0000005c63167227 */ /* 0x080fe200078e00ff */
[----:B------:R-:W-:Y:S02]  /*5ed0*/  SHF.R.U32.HI R23, RZ, R97, R24 ;  /* 0x00000061ff177219 */ /* 0x000fe40000011618 */
[----:B------:R-:W-:Y:S01]  /*5ee0*/  ISETP.NE.AND P3, PT, R42, 0x1, PT ;  /* 0x000000012a00780c */ /* 0x000fe20003f65270 */
[----:B------:R-:W-:Y:S01]  /*5ef0*/  IMAD.HI.U32 R28, R43, R39, RZ ;  /* 0x000000272b1c7227 */ /* 0x000fe200078e00ff */
[----:B------:R-:W-:Y:S02]  /*5f00*/  SHF.R.U32.HI R22, RZ, R93, R22 ;  /* 0x0000005dff167219 */ /* 0x000fe40000011616 */
[----:B------:R-:W-:Y:S01]  /*5f10*/  SEL R3, R98, R23, !P0 ;  /* 0x0000001762037207 */ /* 0x000fe20004000000 */
[----:B------:R-:W-:Y:S01]  /*5f20*/  IMAD.HI.U32 R26, R45, R92, RZ ;  /* 0x0000005c2d1a7227 */ /* 0x000fe200078e00ff */
[----:B------:R-:W-:Y:S03]  /*5f30*/  SEL R7, R99, R22, !P3 ;  /* 0x0000001663077207 */ /* 0x000fe60005800000 */
[-C--:B------:R-:W-:Y:S01]  /*5f40*/  IMAD.HI.U32 R22, R3, R36.reuse, RZ ;  /* 0x0000002403167227 */ /* 0x080fe200078e00ff */
[----:B------:R-:W-:Y:S03]  /*5f50*/  SHF.R.U32.HI R26, RZ, R93, R26 ;  /* 0x0000005dff1a7219 */ /* 0x000fe6000001161a */
[----:B------:R-:W-:Y:S01]  /*5f60*/  IMAD.HI.U32 R24, R7, R36, RZ ;  /* 0x0000002407187227 */ /* 0x000fe200078e00ff */
[----:B------:R-:W-:Y:S02]  /*5f70*/  @P2 SHF.R.U32.HI R3, RZ, R37, R22 ;  /* 0x00000025ff032219 */ /* 0x000fe40000011616 */
[----:B------:R-:W-:Y:S02]  /*5f80*/  SHF.R.U32.HI R22, RZ, R97, R28 ;  /* 0x00000061ff167219 */ /* 0x000fe4000001161c */
[----:B------:R-:W-:Y:S01]  /*5f90*/  @P2 SHF.R.U32.HI R7, RZ, R37, R24 ;  /* 0x00000025ff072219 */ /* 0x000fe20000011618 */
[C---:B------:R-:W-:Y:S01]  /*5fa0*/  IMAD R2, R40.reuse, R3, RZ ;  /* 0x0000000328027224 */ /* 0x040fe200078e02ff */
[----:B------:R-:W-:Y:S02]  /*5fb0*/  SEL R5, R43, R22, !P0 ;  /* 0x000000162b057207 */ /* 0x000fe40004000000 */
[----:B------:R-:W-:Y:S01]  /*5fc0*/  SEL R3, R45, R26, !P3 ;  /* 0x0000001a2d037207 */ /* 0x000fe20005800000 */
[----:B------:R-:W-:Y:S01]  /*5fd0*/  IMAD R4, R40, R7, RZ ;  /* 0x0000000728047224 */ /* 0x000fe200078e02ff */
[C---:B------:R-:W-:Y:S01]  /*5fe0*/  ISETP.GE.AND P0, PT, R5.reuse, R2, PT ;  /* 0x000000020500720c */ /* 0x040fe20003f06270 */
[----:B------:R-:W-:Y:S03]  /*5ff0*/  IMAD.HI.U32 R6, R5, R36, RZ ;  /* 0x0000002405067227 */ /* 0x000fe600078e00ff */
[----:B------:R-:W-:Y:S01]  /*6000*/  ISETP.GE.OR P0, PT, R3, R4, P0 ;  /* 0x000000040300720c */ /* 0x000fe20000706670 */
[----:B------:R-:W-:Y:S01]  /*6010*/  IMAD.MOV R4, RZ, RZ, -R3 ;  /* 0x000000ffff047224 */ /* 0x000fe200078e0a03 */
[-C--:B------:R-:W-:Y:S03]  /*6020*/  SHF.R.U32.HI R6, RZ, R37.reuse, R6 ;  /* 0x00000025ff067219 */ /* 0x080fe60000011606 */
[----:B------:R-:W-:Y:S01]  /*6030*/  IMAD R45, R42, R4, R45 ;  /* 0x000000042a2d7224 */ /* 0x000fe200078e022d */
[----:B------:R-:W-:Y:S05]  /*6040*/  SEL R15, R5, R6, !P2 ;  /* 0x00000006050f7207 */ /* 0x000fea0005000000 */
[----:B------:R-:W-:Y:S02]  /*6050*/  IMAD.MOV R6, RZ, RZ, -R15 ;  /* 0x000000ffff067224 */ /* 0x000fe400078e0a0f */
[C---:B------:R-:W-:Y:S04]  /*6060*/  @!P0 IMAD.HI.U32 R2, R3.reuse, R36, RZ ;  /* 0x0000002403028227 */ /* 0x040fe800078e00ff */
[----:B------:R-:W-:Y:S01]  /*6070*/  IMAD R6, R40, R6, R5 ;  /* 0x0000000628067224 */ /* 0x000fe200078e0205 */
[----:B------:R-:W-:Y:S04]  /*6080*/  @!P0 SHF.R.U32.HI R2, RZ, R37, R2 ;  /* 0x00000025ff028219 */ /* 0x000fe80000011602 */
[----:B------:R-:W-:Y:S02]  /*6090*/  @!P0 SEL R0, R3, R2, !P2 ;  /* 0x0000000203008207 */ /* 0x000fe40005000000 */
[----:B------:R-:W-:Y:S02]  /*60a0*/  IADD3 R2, PT, PT, -R5, RZ, RZ ;  /* 0x000000ff05027210 */ /* 0x000fe40007ffe1ff */
[----:B------:R-:W-:Y:S01]  /*60b0*/  @!P0 IADD3 R8, PT, PT, R15, -R0, RZ ;  /* 0x800000000f088210 */ /* 0x000fe20007ffe0ff */
[----:B------:R-:W-:Y:S02]  /*60c0*/  @!P0 IMAD R0, R7, R6, R0 ;  /* 0x0000000607008224 */ /* 0x000fe400078e0200 */
[----:B------:R-:W-:Y:S02]  /*60d0*/  IMAD R43, R38, R2, R43 ;  /* 0x00000002262b7224 */ /* 0x000fe400078e022b */
[----:B------:R-:W-:Y:S02]  /*60e0*/  @!P0 IMAD R5, R8, R40, R3 ;  /* 0x0000002808058224 */ /* 0x000fe400078e0203 */
[----:B------:R-:W-:Y:S04]  /*60f0*/  @!P0 IMAD.MOV.U32 R3, RZ, RZ, R0 ;  /* 0x000000ffff038224 */ /* 0x000fe800078e0000 */
[----:B------:R-:W-:Y:S02]  /*6100*/  IMAD R45, R3, R42, R45 ;  /* 0x0000002a032d7224 */ /* 0x000fe400078e022d */
[----:B------:R-:W-:Y:S07]  /*6110*/  IMAD R43, R5, R38, R43 ;  /* 0x00000026052b7224 */ /* 0x000fee00078e022b */
.L_x_111:
[----:B-1----:R-:W-:Y:S01]  /*6120*/  @!P1 ISETP.NE.AND P0, PT, R10, 0x1, PT ;  /* 0x000000010a00980c */ /* 0x002fe20003f05270 */
[----:B------:R-:W-:Y:S01]  /*6130*/  @!P1 IMAD.HI.U32 R0, R45, R12, RZ ;  /* 0x0000000c2d009227 */ /* 0x000fe200078e00ff */
[----:B------:R-:W-:Y:S01]  /*6140*/  @!P1 ISETP.NE.AND P2, PT, R9, 0x1, PT ;  /* 0x000000010900980c */ /* 0x000fe20003f45270 */
[----:B------:R-:W-:Y:S01]  /*6150*/  ULOP3.LUT UP0, URZ, UR48, 0x1b0, URZ, 0xc0, !UPT ;  /* 0x000001b030ff7892 */ /* 0x000fe2000f80c0ff */
[----:B------:R-:W-:Y:S01]  /*6160*/  R2UR UR42, R21 ;  /* 0x00000000152a72ca */ /* 0x000fe200000e0000 */
[----:B------:R-:W-:Y:S01]  /*6170*/  @!P1 IMAD.HI.U32 R3, R43, R11, RZ ;  /* 0x0000000b2b039227 */ /* 0x000fe200078e00ff */
[----:B------:R-:W-:Y:S02]  /*6180*/  @!P1 SHF.R.U32.HI R0, RZ, R13, R0 ;  /* 0x0000000dff009219 */ /* 0x000fe40000011600 */
[----:B------:R-:W-:Y:S01]  /*6190*/  R2UR UR41, R20 ;  /* 0x00000000142972ca */ /* 0x000fe200000e0000 */
[----:B------:R-:W-:Y:S01]  /*61a0*/  VIADD R112, R112, 0x1 ;  /* 0x0000000170707836 */ /* 0x000fe20000000000 */
[----:B------:R-:W-:Y:S02]  /*61b0*/  @!P1 SHF.R.U32.HI R2, RZ, R14, R3 ;  /* 0x0000000eff029219 */ /* 0x000fe40000011603 */
[----:B------:R-:W-:Y:S02]  /*61c0*/  @!P1 SEL R3, R45, R0, !P2 ;  /* 0x000000002d039207 */ /* 0x000fe40005000000 */
[----:B------:R-:W-:Y:S02]  /*61d0*/  @!P1 SEL R2, R43, R2, !P0 ;  /* 0x000000022b029207 */ /* 0x000fe40004000000 */
[----:B------:R-:W-:Y:S01]  /*61e0*/  @P4 SHF.R.U32.HI R103, RZ, 0x10, R17 ;  /* 0x00000010ff674819 */ /* 0x000fe20000011611 */
[----:B------:R-:W-:Y:S02]  /*61f0*/  USHF.L.U32 UR42, UR42, 0x6, URZ ;  /* 0x000000062a2a7899 */ /* 0x000fe400080006ff */
[----:B------:R-:W-:Y:S02]  /*6200*/  @!P1 IMAD.IADD R0, R2, 0x1, -R3 ;  /* 0x0000000102009824 */ /* 0x000fe400078e0a03 */
[----:B------:R-:W-:Y:S01]  /*6210*/  @!P1 IMAD.IADD R2, R3, 0x1, -R2 ;  /* 0x0000000103029824 */ /* 0x000fe200078e0a02 */
[----:B------:R-:W-:Y:S01]  /*6220*/  USHF.L.U32 UR41, UR41, 0x7, URZ ;  /* 0x0000000729297899 */ /* 0x000fe200080006ff */
[----:B------:R-:W-:Y:S02]  /*6230*/  @!P1 IMAD R45, R0, R9, R45 ;  /* 0x00000009002d9224 */ /* 0x000fe400078e022d */
[----:B------:R-:W-:Y:S01]  /*6240*/  @!P1 IMAD R43, R2, R10, R43 ;  /* 0x0000000a022b9224 */ /* 0x000fe200078e022b */
[----:B------:R-:W-:Y:S08]  /*6250*/  BRA.U !UP0, `(.L_x_112) ;  /* 0x0000000108407547 */ /* 0x000ff0000b800000 */
[----:B------:R-:W1:Y:S01]  /*6260*/  LDCU.64 UR8, c[0x4][0x80] ;  /* 0x01001000ff0877ac */ /* 0x000e620008000a00 */
[----:B------:R-:W-:Y:S01]  /*6270*/  MOV R3, 0x0 ;  /* 0x0000000000037802 */ /* 0x000fe20000000f00 */
[----:B------:R-:W-:Y:S02]  /*6280*/  HFMA2 R12, -RZ, RZ, 0, 5.9604644775390625e-08 ;  /* 0x00000001ff0c7431 */ /* 0x000fe400000001ff */
[----:B------:R-:W-:Y:S02]  /*6290*/  IMAD.MOV.U32 R8, RZ, RZ, 0x70 ;  /* 0x00000070ff087424 */ /* 0x000fe400078e00ff */
[----:B------:R-:W-:Y:S01]  /*62a0*/  IMAD.MOV.U32 R13, RZ, RZ, RZ ;  /* 0x000000ffff0d7224 */ /* 0x000fe200078e00ff */
[----:B------:R-:W2:Y:S01]  /*62b0*/  LDCU.64 UR6, c[0x4][0x88] ;  /* 0x01001100ff0677ac */ /* 0x000ea20008000a00 */
[----:B------:R-:W3:Y:S01]  /*62c0*/  LDC.64 R2, c[0x4][R3] ;  /* 0x0100000003027b82 */ /* 0x000ee20000000a00 */
[----:B------:R-:W4:Y:S01]  /*62d0*/  LDCU.64 UR4, c[0x4][0x8] ;  /* 0x01000100ff0477ac */ /* 0x000f220008000a00 */
[----:B-1----:R-:W-:Y:S01]  /*62e0*/  MOV R5, UR9 ;  /* 0x0000000900057c02 */ /* 0x002fe20008000f00 */
[----:B------:R-:W-:Y:S01]  /*62f0*/  IMAD.U32 R4, RZ, RZ, UR8 ;  /* 0x00000008ff047e24 */ /* 0x000fe2000f8e00ff */
[----:B--2---:R-:W-:Y:S01]  /*6300*/  MOV R7, UR7 ;  /* 0x0000000700077c02 */ /* 0x004fe20008000f00 */
[----:B------:R-:W-:Y:S01]  /*6310*/  IMAD.U32 R6, RZ, RZ, UR6 ;  /* 0x00000006ff067e24 */ /* 0x000fe2000f8e00ff */
[----:B----4-:R-:W-:Y:S01]  /*6320*/  MOV R11, UR5 ;  /* 0x00000005000b7c02 */ /* 0x010fe20008000f00 */
[----:B------:R-:W-:Y:S02]  /*6330*/  IMAD.U32 R10, RZ, RZ, UR4 ;  /* 0x00000004ff0a7e24 */ /* 0x000fe4000f8e00ff */
[----:B------:R-:W-:Y:S07]  /*6340*/  LEPC R20, `(.L_x_112) ;  /* 0x000000001014794e */ /* 0x000fee0000000000 */
[----:B---3-5:R-:W-:Y:S05]  /*6350*/  CALL.ABS.NOINC R2 ;  /* 0x0000000002007343 */ /* 0x028fea0003c00000 */
.L_x_112:
[----:B------:R-:W-:Y:S01]  /*6360*/  LOP3.LUT P0, RZ, R109, 0x1b0, RZ, 0xc0, !PT ;  /* 0x000001b06dff7812 */ /* 0x000fe2000780c0ff */
[----:B------:R-:W-:Y:S11]  /*6370*/  BSSY.RECONVERGENT B6, `(.L_x_113) ;  /* 0x0000013000067945 */ /* 0x000ff60003800200 */
[----:B------:R-:W-:Y:S01]  /*6380*/  @!UPT UIADD3 URZ, UPT, UPT, URZ, URZ, URZ ;  /* 0x000000fffffff290 */ /* 0x000fe2000fffe0ff */
[----:B------:R-:W-:Y:S05]  /*6390*/  @!P0 BRA `(.L_x_114) ;  /* 0x0000000000408947 */ /* 0x000fea0003800000 */
        /* <DEDUP_REMOVED lines=16> */
.L_x_114:
[----:B------:R-:W-:Y:S05]  /*64a0*/  BSYNC.RECONVERGENT B6 ;  /* 0x0000000000067941 */ /* 0x000fea0003800200 */
.L_x_113:
[----:B------:R-:W-:Y:S01]  /*64b0*/  ISETP.NE.U32.AND P4, PT, R90, RZ, PT ;  /* 0x000000ff5a00720c */ /* 0x000fe20003f85070 */
[----:B------:R-:W-:Y:S01]  /*64c0*/  UISETP.NE.AND UP2, UPT, UR50, URZ, UPT ;  /* 0x000000ff3200728c */ /* 0x000fe2000bf45270 */
[----:B------:R-:W-:Y:S01]  /*64d0*/  ISETP.NE.U32.AND P2, PT, RZ, UR38, PT ;  /* 0x00000026ff007c0c */ /* 0x000fe2000bf45070 */
[----:B------:R-:W-:Y:S01]  /*64e0*/  UISETP.NE.U32.AND UP1, UPT, UR44, URZ, UPT ;  /* 0x000000ff2c00728c */ /* 0x000fe2000bf25070 */
[----:B------:R-:W-:Y:S01]  /*64f0*/  ISETP.NE.AND.EX P4, PT, R91, RZ, PT, P4 ;  /* 0x000000ff5b00720c */ /* 0x000fe20003f85340 */
[----:B------:R-:W-:Y:S01]  /*6500*/  UPLOP3.LUT UP0, UPT, UPT, UPT, UPT, 0x40, 0x4 ;  /* 0x000000000004789c */ /* 0x000fe20003f0e870 */
[----:B------:R-:W-:Y:S01]  /*6510*/  ISETP.NE.AND.EX P2, PT, RZ, UR39, PT, P2 ;  /* 0x00000027ff007c0c */ /* 0x000fe2000bf45320 */
[----:B------:R-:W-:Y:S01]  /*6520*/  UISETP.NE.AND.EX UP1, UPT, UR45, URZ, UPT, UP1 ;  /* 0x000000ff2d00728c */ /* 0x000fe2000bf25310 */
[----:B------:R-:W-:Y:S04]  /*6530*/  PLOP3.LUT P1, PT, PT, PT, UP2, 0x80, 0x8 ;  /* 0x000000000008781c */ /* 0x000fe80003f2f028 */
[----:B------:R-:W-:Y:S06]  /*6540*/  @UP2 UPLOP3.LUT UP0, UPT, UPT, UPT, UP1, 0x80, 0x8 ;  /* 0x000000000008289c */ /* 0x000fec0003f0f010 */
[----:B------:R-:W-:Y:S01]  /*6550*/  PLOP3.LUT P0, PT, PT, PT, UP0, 0x80, 0x8 ;  /* 0x000000000008781c */ /* 0x000fe20003f0f008 */
[----:B------:R-:W-:Y:S01]  /*6560*/  @!UPT UIADD3 URZ, UPT, UPT, URZ, URZ, URZ ;  /* 0x000000fffffff290 */ /* 0x000fe2000fffe0ff */
[----:B------:R-:W-:Y:S11]  /*6570*/  BRA.U !UP1, `(.L_x_115) ;  /* 0x0000000109387547 */ /* 0x000ff6000b800000 */
[----:B------:R-:W-:Y:S01]  /*6580*/  UISETP.NE.U32.AND UP0, UPT, UR38, URZ, UPT ;  /* 0x000000ff2600728c */ /* 0x000fe2000bf05070 */
[----:B------:R-:W-:Y:S02]  /*6590*/  HFMA2 R0, -RZ, RZ, 0, 5.9604644775390625e-08 ;  /* 0x00000001ff007431 */ /* 0x000fe400000001ff */
[----:B------:R-:W-:Y:S01]  /*65a0*/  IMAD.MOV.U32 R95, RZ, RZ, 0x1 ;  /* 0x00000001ff5f7424 */ /* 0x000fe200078e00ff */
[----:B------:R-:W-:Y:S06]  /*65b0*/  UISETP.NE.AND.EX UP0, UPT, UR39, URZ, UPT, UP0 ;  /* 0x000000ff2700728c */ /* 0x000fec000bf05300 */
[----:B------:R-:W-:Y:S05]  /*65c0*/  PLOP3.LUT P3, PT, PT, PT, UP0, 0x80, 0x8 ;  /* 0x000000000008781c */ /* 0x000fea0003f6f008 */
[----:B------:R-:W1:Y:S01]  /*65d0*/  @UP0 LDCU.64 UR6, c[0x0][0x888] ;  /* 0x00011100ff0607ac */ /* 0x000e620008000a00 */
[----:B------:R-:W-:Y:S07]  /*65e0*/  @UP0 UIMAD UR4, UR36, UR44, URZ ;  /* 0x0000002c240402a4 */ /* 0x000fee000f8e02ff */
[----:B------:R-:W-:Y:S01]  /*65f0*/  @!P3 PRMT R95, R0, 0x7610, R95 ;  /* 0x00007610005fb816 */ /* 0x000fe2000000005f */
[----:B-1----:R-:W-:Y:S03]  /*6600*/  @UP0 UIMAD.WIDE UR6, UR4, 0x4, UR6 ;  /* 0x00000004040608a5 */ /* 0x002fe6000f8e0206 */
[----:B------:R-:W1:Y:S03]  /*6610*/  @!UP0 LDCU UR4, c[0x0][0x880] ;  /* 0x00011000ff0487ac */ /* 0x000e660008000800 */
[----:B------:R-:W-:Y:S01]  /*6620*/  IMAD.U32 R2, RZ, RZ, UR6 ;  /* 0x00000006ff027e24 */ /* 0x000fe2000f8e00ff */
[----:B------:R-:W-:Y:S05]  /*6630*/  MOV R3, UR7 ;  /* 0x0000000700037c02 */ /* 0x000fea0008000f00 */
[----:B-----5:R2:W5:Y:S02]  /*6640*/  @P3 LDG.E R49, desc[UR46][R2.64] ;  /* 0x0000002e02313981 */ /* 0x020564000c1e1900 */
[----:B-12---:R-:W-:Y:S02]  /*6650*/  @!P3 IMAD.U32 R49, RZ, RZ, UR4 ;  /* 0x00000004ff31be24 */ /* 0x006fe4000f8e00ff */
.L_x_115:
[----:B------:R-:W-:Y:S05]  /*6660*/  @!P4 BRA `(.L_x_116) ;  /* 0x000000000020c947 */ /* 0x000fea0003800000 */
[----:B------:R-:W-:Y:S04]  /*6670*/  ISETP.NE.U32.AND P3, PT, R88, RZ, PT ;  /* 0x000000ff5800720c */ /* 0x000fe80003f65070 */
[----:B------:R-:W-:Y:S11]  /*6680*/  ISETP.NE.AND.EX P3, PT, R89, RZ, PT, P3 ;  /* 0x000000ff5900720c */ /* 0x000ff60003f65330 */
[----:B------:R-:W-:Y:S02]  /*6690*/  @!UPT UIADD3 URZ, UPT, UPT, URZ, URZ, URZ ;  /* 0x000000fffffff290 */ /* 0x000fe4000fffe0ff */
[----:B------:R-:W1:Y:S01]  /*66a0*/  @P3 LDC.64 R2, c[0x0][0x8a8] ;  /* 0x00022a00ff023b82 */ /* 0x000e620000000a00 */
[----:B------:R-:W-:Y:S04]  /*66b0*/  @P3 IMAD R0, R90, UR36, RZ ;  /* 0x000000245a003c24 */ /* 0x000fe8000f8e02ff */
[----:B-1----:R-:W-:Y:S05]  /*66c0*/  @P3 IMAD.WIDE R2, R0, 0x4, R2 ;  /* 0x0000000400023825 */ /* 0x002fea00078e0202 */
[----:B-----5:R1:W5:Y:S02]  /*66d0*/  @P3 LDG.E R47, desc[UR46][R2.64] ;  /* 0x0000002e022f3981 */ /* 0x020364000c1e1900 */
[----:B-1----:R-:W2:Y:S02]  /*66e0*/  @!P3 LDC R47, c[0x0][0x8a0] ;  /* 0x00022800ff2fbb82 */ /* 0x002ea40000000800 */
.L_x_116:
[----:B-----5:R-:W-:Y:S01]  /*66f0*/  FSETP.NEU.AND P4, PT, R49, RZ, PT ;  /* 0x000000ff3100720b */ /* 0x020fe20003f8d000 */
[----:B------:R-:W-:Y:S01]  /*6700*/  BSSY B1, `(.L_x_117) ;  /* 0x0000042000017945 */ /* 0x000fe20003800000 */
[----:B------:R-:W-:Y:S01]  /*6710*/  SEL R7, RZ, 0xffffffff, P2 ;  /* 0xffffffffff077807 */ /* 0x000fe20001000000 */
[----:B------:R-:W-:Y:S01]  /*6720*/  IMAD.MOV.U32 R115, RZ, RZ, 0x1 ;  /* 0x00000001ff737424 */ /* 0x000fe200078e00ff */
[----:B------:R-:W-:Y:S02]  /*6730*/  LOP3.LUT P3, RZ, R95, 0xff, RZ, 0xc0, !PT ;  /* 0x000000ff5fff7812 */ /* 0x000fe4000786c0ff */
[----:B------:R-:W-:Y:S02]  /*6740*/  CS2R R86, SRZ ;  /* 0x0000000000567805 */ /* 0x000fe4000001ff00 */
[----:B------:R-:W-:Y:S02]  /*6750*/  @P1 SEL R4, RZ, 0xffffffff, P4 ;  /* 0xffffffffff041807 */ /* 0x000fe40002000000 */
[----:B------:R-:W-:Y:S02]  /*6760*/  CS2R R84, SRZ ;  /* 0x0000000000547805 */ /* 0x000fe4000001ff00 */
[----:B------:R-:W-:Y:S02]  /*6770*/  LEA R0, R105, UR49, 0x3 ;  /* 0x0000003169007c11 */ /* 0x000fe4000f8e18ff */
[----:B------:R-:W-:Y:S02]  /*6780*/  CS2R R82, SRZ ;  /* 0x0000000000527805 */ /* 0x000fe4000001ff00 */
[----:B------:R-:W-:Y:S02]  /*6790*/  @P0 SEL R4, R7, R4, !P3 ;  /* 0x0000000407040207 */ /* 0x000fe40005800000 */
[----:B------:R-:W-:Y:S02]  /*67a0*/  CS2R R80, SRZ ;  /* 0x0000000000507805 */ /* 0x000fe4000001ff00 */
[----:B------:R-:W-:Y:S02]  /*67b0*/  LEA R113, R44, UR49, 0x3 ;  /* 0x000000312c717c11 */ /* 0x000fe4000f8e18ff */
[----:B------:R-:W-:Y:S02]  /*67c0*/  @P1 LOP3.LUT R4, R4, 0x1, RZ, 0xc0, !PT ;  /* 0x0000000104041812 */ /* 0x000fe400078ec0ff */
[----:B------:R-:W-:Y:S02]  /*67d0*/  SHF.L.U32 R2, R107, 0x1f, RZ ;  /* 0x0000001f6b027819 */ /* 0x000fe400000006ff */
[----:B------:R-:W-:Y:S02]  /*67e0*/  ISETP.NE.U32.OR P6, PT, R4, 0x1, !P1 ;  /* 0x000000010400780c */ /* 0x000fe40004fc5470 */
[----:B------:R-:W-:Y:S02]  /*67f0*/  PLOP3.LUT P2, PT, PT, PT, UP1, 0x80, 0x8 ;  /* 0x000000000008781c */ /* 0x000fe40003f4f018 */
[----:B------:R-:W-:Y:S02]  /*6800*/  LEA.HI R5, R44, R44, RZ, 0x1 ;  /* 0x0000002c2c057211 */ /* 0x000fe400078f08ff */
[----:B------:R-:W-:Y:S02]  /*6810*/  SEL R4, RZ, 0xffffffff, P4 ;  /* 0xffffffffff047807 */ /* 0x000fe40002000000 */
[----:B------:R-:W-:Y:S01]  /*6820*/  P2R R114, PR, RZ, 0x40 ;  /* 0x00000040ff727803 */ /* 0x000fe20000000000 */
[C---:B------:R-:W-:Y:S01]  /*6830*/  IMAD.SHL.U32 R3, R5.reuse, 0x40, RZ ;  /* 0x0000004005037824 */ /* 0x040fe200078e00ff */
[----:B------:R-:W-:Y:S03]  /*6840*/  LOP3.LUT R5, R5, 0xffe, RZ, 0xc0, !PT ;  /* 0x00000ffe05057812 */ /* 0x000fe600078ec0ff */
[----:B------:R-:W-:Y:S02]  /*6850*/  @P6 SHF.L.U32 R9, R104, 0x1f, RZ ;  /* 0x0000001f68096819 */ /* 0x000fe400000006ff */
[----:B------:R-:W-:Y:S01]  /*6860*/  @P2 SEL R4, R7, R4, !P3 ;  /* 0x0000000407042207 */ /* 0x000fe20005800000 */
[----:B------:R-:W-:Y:S01]  /*6870*/  IMAD.IADD R48, R44, 0x1, -R5 ;  /* 0x000000012c307824 */ /* 0x000fe200078e0a05 */
[----:B------:R-:W1:Y:S01]  /*6880*/  @P6 SYNCS.PHASECHK.TRANS64.TRYWAIT P1, [R0+URZ+0x220], R9 ;  /* 0x00022009000065a7 */ /* 0x000e6200080211ff */
[----:B------:R-:W-:Y:S02]  /*6890*/  LOP3.LUT R3, R3, 0xffffff80, RZ, 0xc0, !PT ;  /* 0xffffff8003037812 */ /* 0x000fe400078ec0ff */
[----:B------:R-:W-:Y:S03]  /*68a0*/  LOP3.LUT R4, R4, 0x1, RZ, 0xc0, !PT ;  /* 0x0000000104047812 */ /* 0x000fe600078ec0ff */
[----:B------:R-:W-:Y:S01]  /*68b0*/  IMAD.IADD R3, R46, 0x1, R3 ;  /* 0x000000012e037824 */ /* 0x000fe200078e0203 */
[----:B------:R-:W-:Y:S03]  /*68c0*/  ISETP.NE.U32.AND P5, PT, R4, 0x1, PT ;  /* 0x000000010400780c */ /* 0x000fe60003fa5070 */
[----:B------:R-:W-:Y:S01]  /*68d0*/  IMAD R48, R48, 0x100000, R3 ;  /* 0x0010000030307824 */ /* 0x000fe200078e0203 */
[----:B------:R-:W-:Y:S01]  /*68e0*/  P2R R124, PR, RZ, 0x20 ;  /* 0x00000020ff7c7803 */ /* 0x000fe20000000000 */
[----:B------:R3:W4:Y:S01]  /*68f0*/  SYNCS.PHASECHK.TRANS64.TRYWAIT P0, [R113+URZ+0x270], R2 ;  /* 0x00027002710075a7 */ /* 0x00072200080011ff */
[----:B-1----:R-:W-:Y:S01]  /*6900*/  @P6 SEL R115, RZ, 0x1, !P1 ;  /* 0x00000001ff736807 */ /* 0x002fe20004800000 */
[----:B---3--:R-:W-:Y:S06]  /*6910*/  @!P6 BRA `(.L_x_118) ;  /* 0x000000000080e947 */ /* 0x008fec0003800000 */
[----:B------:R-:W-:Y:S01]  /*6920*/  @P5 IMAD R5, R105, 0x1000, R100 ;  /* 0x0000100069055824 */ /* 0x000fe200078e0264 */
[----:B------:R-:W-:Y:S01]  /*6930*/  ISETP.NE.AND P1, PT, R115, RZ, PT ;  /* 0x000000ff7300720c */ /* 0x000fe20003f25270 */
[----:B------:R-:W-:Y:S01]  /*6940*/  BSSY B0, `(.L_x_119) ;  /* 0x000000b000007945 */ /* 0x000fe20003800000 */
[----:B------:R-:W-:Y:S01]  /*6950*/  CS2R R82, SRZ ;  /* 0x0000000000527805 */ /* 0x000fe2000001ff00 */
[----:B------:R-:W-:Y:S01]  /*6960*/  @P5 VIADD R4, R5, UR49 ;  /* 0x0000003105045c36 */ /* 0x000fe20008000000 */
[----:B------:R-:W-:Y:S02]  /*6970*/  CS2R R80, SRZ ;  /* 0x0000000000507805 */ /* 0x000fe4000001ff00 */
[----:B------:R-:W-:Y:S02]  /*6980*/  CS2R R86, SRZ ;  /* 0x0000000000567805 */ /* 0x000fe4000001ff00 */
[----:B------:R-:W-:Y:S01]  /*6990*/  CS2R R84, SRZ ;  /* 0x0000000000547805 */ /* 0x000fe2000001ff00 */
[----:B------:R-:W-:Y:S04]  /*69a0*/  @P5 IMAD R4, R108, -0x10, R4 ;  /* 0xfffffff06c045824 */ /* 0x000fe800078e0204 */
[----:B------:R-:W-:Y:S05]  /*69b0*/  @P1 BRA `(.L_x_120) ;  /* 0x00000000000c1947 */ /* 0x000fea0003800000 */
[----:B------:R-:W-:Y:S04]  /*69c0*/  SHF.L.U32 R3, R104, 0x1f, RZ ;  /* 0x0000001f68037819 */ /* 0x000fe800000006ff */
[----:B------:R-:W1:Y:S02]  /*69d0*/  SYNCS.PHASECHK.TRANS64.TRYWAIT P1, [R0+URZ+0x220], R3 ;  /* 0x00022003000075a7 */ /* 0x000e6400080211ff */
[----:B-1----:R-:W-:Y:S05]  /*69e0*/  @!P1 BRA `(.L_x_121) ;  /* 0x0000002c00c09947 */ /* 0x002fea0003800000 */
.L_x_120:
[----:B------:R-:W-:Y:S05]  /*69f0*/  BSYNC B0 ;  /* 0x0000000000007941 */ /* 0x000fea0003800000 */
.L_x_119:
[----:B------:R-:W-:Y:S01]  /*6a00*/  ISETP.NE.AND P1, PT, R124, RZ, PT ;  /* 0x000000ff7c00720c */ /* 0x000fe20003f25270 */
[----:B-1----:R-:W-:Y:S02]  /*6a10*/  VIADD R3, R0, 0x230 ;  /* 0x0000023000037836 */ /* 0x002fe40000000000 */
[----:B------:R-:W-:Y:S02]  /*6a20*/  IMAD.U32 R0, RZ, RZ, UR37 ;  /* 0x00000025ff007e24 */ /* 0x000fe4000f8e00ff */
[----:B------:R-:W-:Y:S03]  /*6a30*/  VIADD R105, R105, 0x1 ;  /* 0x0000000169697836 */ /* 0x000fe60000000000 */
[----:B------:R-:W-:Y:S05]  /*6a40*/  PRMT R0, R0, 0x654, R3 ;  /* 0x0000065400007816 */ /* 0x000fea0000000003 */
[----:B------:R1:W3:Y:S04]  /*6a50*/  @P1 LDS.128 R80, [R5+UR49+0x400] ;  /* 0x0004003105501984 */ /* 0x0002e80008000c00 */
[----:B------:R1:W1:Y:S01]  /*6a60*/  @P1 LDS.128 R84, [R4+0x410] ;  /* 0x0004100004541984 */ /* 0x0002620000000c00 */
[C---:B------:R-:W-:Y:S01]  /*6a70*/  ISETP.NE.AND P1, PT, R105.reuse, 0x2, PT ;  /* 0x000000026900780c */ /* 0x040fe20003f25270 */
[----:B------:R-:W-:Y:S01]  /*6a80*/  @!PT LDS RZ, [RZ] ;  /* 0x00000000fffff984 */ /* 0x000fe20000000800 */
[----:B------:R-:W-:Y:S01]  /*6a90*/  @!PT LDS RZ, [RZ] ;  /* 0x00000000fffff984 */ /* 0x000fe20000000800 */
[----:B------:R-:W-:Y:S01]  /*6aa0*/  @!PT LDS RZ, [RZ] ;  /* 0x00000000fffff984 */ /* 0x000fe20000000800 */
[----:B------:R-:W-:Y:S01]  /*6ab0*/  @!PT LDS RZ, [RZ] ;  /* 0x00000000fffff984 */ /* 0x000fe20000000800 */
[----:B------:R5:W-:Y:S06]  /*6ac0*/  MEMBAR.ALL.CTA ;  /* 0x0000000000007992 */ /* 0x000bec0000008000 */
[----:B-----5:R-:W5:Y:S01]  /*6ad0*/  FENCE.VIEW.ASYNC.S ;  /* 0x00000000000073c6 */ /* 0x020f620000000000 */
[----:B------:R-:W-:Y:S02]  /*6ae0*/  SEL R3, RZ, 0x1, P1 ;  /* 0x00000001ff037807 */ /* 0x000fe40000800000 */
[----:B------:R-:W-:Y:S02]  /*6af0*/  SEL R105, R105, RZ, P1 ;  /* 0x000000ff69697207 */ /* 0x000fe40000800000 */
[----:B------:R-:W-:Y:S01]  /*6b00*/  LOP3.LUT R104, R104, R3, RZ, 0x3c, !PT ;  /* 0x0000000368687212 */ /* 0x000fe200078e3cff */
[----:B-----5:R1:W-:Y:S06]  /*6b10*/  SYNCS.ARRIVE.TRANS64.RED.A1T0 RZ, [R0+URZ], RZ ;  /* 0x000000ff00ff79a7 */ /* 0x0203ec00081004ff */
.L_x_118:
[----:B------:R-:W-:Y:S05]  /*6b20*/  BSYNC B1 ;  /* 0x0000000000017941 */ /* 0x000fea0003800000 */
.L_x_117:
[----:B-1----:R-:W-:Y:S04]  /*6b30*/  SHF.R.U32.HI R0, RZ, 0x15, R48 ;  /* 0x00000015ff007819 */ /* 0x002fe80000011630 */
[----:B------:R-:W-:Y:S01]  /*6b40*/  LOP3.LUT P1, RZ, R0, 0x3, R101, 0x48, !PT ;  /* 0x0000000300ff7812 */ /* 0x000fe20007824865 */
[----:B------:R-:W-:Y:S01]  /*6b50*/  @!UPT UIADD3 URZ, UPT, UPT, URZ, URZ, URZ ;  /* 0x000000fffffff290 */ /* 0x000fe2000fffe0ff */
[----:B----4-:R-:W-:Y:S11]  /*6b60*/  @P0 BRA `(.L_x_122) ;  /* 0x0000000000080947 */ /* 0x010ff60003800000 */
[----:B------:R-:W1:Y:S02]  /*6b70*/  SYNCS.PHASECHK.TRANS64.TRYWAIT P0, [R113+URZ+0x270], R2 ;  /* 0x00027002710075a7 */ /* 0x000e6400080011ff */
[----:B-1----:R-:W-:Y:S05]  /*6b80*/  @!P0 BRA `(.L_x_123) ;  /* 0x0000002c006c8947 */ /* 0x002fea0003800000 */
.L_x_122:
[----:B------:R-:W-:Y:S05]  /*6b90*/  @!P1 BRA `(.L_x_124) ;  /* 0x0000000000409947 */ /* 0x000fea0003800000 */
[----:B------:R-:W4:Y:S01]  /*6ba0*/  LDCU.64 UR8, c[0x4][0x70] ;  /* 0x01000e00ff0877ac */ /* 0x000f220008000a00 */
[----:B------:R-:W-:Y:S01]  /*6bb0*/  MOV R3, 0x0 ;  /* 0x0000000000037802 */ /* 0x000fe20000000f00 */
[----:B------:R-:W-:Y:S02]  /*6bc0*/  HFMA2 R12, -RZ, RZ, 0, 5.9604644775390625e-08 ;  /* 0x00000001ff0c7431 */ /* 0x000fe400000001ff */
[----:B------:R-:W-:Y:S02]  /*6bd0*/  IMAD.MOV.U32 R8, RZ, RZ, 0x192 ;  /* 0x00000192ff087424 */ /* 0x000fe400078e00ff */
[----:B------:R-:W-:Y:S01]  /*6be0*/  IMAD.MOV.U32 R13, RZ, RZ, RZ ;  /* 0x000000ffff0d7224 */ /* 0x000fe200078e00ff */
[----:B------:R-:W5:Y:S01]  /*6bf0*/  LDCU.64 UR6, c[0x4][0x78] ;  /* 0x01000f00ff0677ac */ /* 0x000f620008000a00 */
[----:B-1----:R-:W1:Y:S01]  /*6c00*/  LDC.64 R2, c[0x4][R3] ;  /* 0x0100000003027b82 */ /* 0x002e620000000a00 */
[----:B------:R-:W2:Y:S01]  /*6c10*/  LDCU.64 UR4, c[0x4][0x10] ;  /* 0x01000200ff0477ac */ /* 0x000ea20008000a00 */
[----:B----4-:R-:W-:Y:S01]  /*6c20*/  MOV R5, UR9 ;  /* 0x0000000900057c02 */ /* 0x010fe20008000f00 */
[----:B------:R-:W-:Y:S01]  /*6c30*/  IMAD.U32 R4, RZ, RZ, UR8 ;  /* 0x00000008ff047e24 */ /* 0x000fe2000f8e00ff */
[----:B-----5:R-:W-:Y:S01]  /*6c40*/  MOV R7, UR7 ;  /* 0x0000000700077c02 */ /* 0x020fe20008000f00 */
[----:B------:R-:W-:Y:S01]  /*6c50*/  IMAD.U32 R6, RZ, RZ, UR6 ;  /* 0x00000006ff067e24 */ /* 0x000fe2000f8e00ff */
[----:B--2---:R-:W-:Y:S01]  /*6c60*/  MOV R11, UR5 ;  /* 0x00000005000b7c02 */ /* 0x004fe20008000f00 */
[----:B------:R-:W-:Y:S02]  /*6c70*/  IMAD.U32 R10, RZ, RZ, UR4 ;  /* 0x00000004ff0a7e24 */ /* 0x000fe4000f8e00ff */
[----:B------:R-:W-:Y:S07]  /*6c80*/  LEPC R20, `(.L_x_124) ;  /* 0x000000001014794e */ /* 0x000fee0000000000 */
[----:B-1-3--:R-:W-:Y:S05]  /*6c90*/  CALL.ABS.NOINC R2 ;  /* 0x0000000002007343 */ /* 0x00afea0003c00000 */
.L_x_124:
[-C--:B---3--:R-:W-:Y:S01]  /*6ca0*/  F2FP.F16.E5M2.UNPACK_B R51, R80.reuse ;  /* 0x00000050ff33723e */ /* 0x088fe200020004ff */
[----:B------:R-:W-:Y:S05]  /*6cb0*/  WARPSYNC.ALL ;  /* 0x0000000000007948 */ /* 0x000fea0003800000 */
[----:B------:R-:W-:Y:S01]  /*6cc0*/  R2UR UR4, R48 ;  /* 0x00000000300472ca */ /* 0x000fe200000e0000 */
[--C-:B------:R-:W-:Y:S01]  /*6cd0*/  HADD2.F32 R50, -RZ, R51.reuse.H0_H0 ;  /* 0x20000033ff327230 */ /* 0x100fe20000004100 */
[----:B------:R-:W-:Y:S01]  /*6ce0*/  F2FP.F16.E5M2.UNPACK_B R53, R80.H1 ;  /* 0x00000050ff35723e */ /* 0x000fe200030004ff */
[----:B------:R-:W-:Y:S01]  /*6cf0*/  HADD2.F32 R51, -RZ, R51.H1_H1 ;  /* 0x30000033ff337230 */ /* 0x000fe20000004100 */
[-C--:B------:R-:W-:Y:S01]  /*6d00*/  F2FP.F16.E5M2.UNPACK_B R55, R81.reuse ;  /* 0x00000051ff37723e */ /* 0x080fe200020004ff */
[----:B------:R-:W-:Y:S01]  /*6d10*/  BSSY.RECONVERGENT B0, `(.L_x_125) ;  /* 0x0000099000007945 */ /* 0x000fe20003800200 */
[----:B------:R-:W-:Y:S01]  /*6d20*/  F2FP.F16.E5M2.UNPACK_B R57, R81.H1 ;  /* 0x00000051ff39723e */ /* 0x000fe200030004ff */
[--C-:B------:R-:W-:Y:S01]  /*6d30*/  HADD2.F32 R52, -RZ, R53.reuse.H0_H0 ;  /* 0x20000035ff347230 */ /* 0x100fe20000004100 */
[-C--:B------:R-:W-:Y:S01]  /*6d40*/  F2FP.F16.E5M2.UNPACK_B R59, R82.reuse ;  /* 0x00000052ff3b723e */ /* 0x080fe200020004ff */
[----:B------:R-:W-:Y:S01]  /*6d50*/  HADD2.F32 R54, -RZ, R53.H1_H1 ;  /* 0x30000035ff367230 */ /* 0x000fe20000004100 */
[----:B------:R-:W-:Y:S01]  /*6d60*/  F2FP.F16.E5M2.UNPACK_B R61, R82.H1 ;  /* 0x00000052ff3d723e */ /* 0x000fe200030004ff */
[--C-:B------:R-:W-:Y:S01]  /*6d70*/  HADD2.F32 R53, -RZ, R55.reuse.H0_H0 ;  /* 0x20000037ff357230 */ /* 0x100fe20000004100 */
[-C--:B------:R-:W-:Y:S01]  /*6d80*/  F2FP.F16.E5M2.UNPACK_B R63, R83.reuse ;  /* 0x00000053ff3f723e */ /* 0x080fe200020004ff */
[----:B------:R-:W-:Y:S01]  /*6d90*/  LDTM.16dp32bit_t0_t15.x32 R4, tmem[UR4] ;  /* 0x00000004000479ee */ /* 0x000fe20008a80000 */
[----:B------:R-:W2:Y:S01]  /*6da0*/  LDTM.16dp32bit_t16_t31.x32 R4, tmem[UR4+0x20] ;  /* 0x00002004000479ee */ /* 0x000ea20008aa0000 */
[----:B------:R-:W-:Y:S01]  /*6db0*/  SHF.L.U32 R125, R102, 0x4, RZ ;  /* 0x00000004667d7819 */ /* 0x000fe200000006ff */
[----:B------:R-:W-:Y:S01]  /*6dc0*/  HADD2.F32 R56, -RZ, R55.H1_H1 ;  /* 0x30000037ff387230 */ /* 0x000fe20000004100 */
[----:B------:R-:W-:Y:S01]  /*6dd0*/  ISETP.NE.AND P6, PT, R114, RZ, PT ;  /* 0x000000ff7200720c */ /* 0x000fe20003fc5270 */
[----:B------:R-:W-:Y:S01]  /*6de0*/  HADD2.F32 R60, -RZ, R59.H1_H1 ;  /* 0x3000003bff3c7230 */ /* 0x000fe20000004100 */
[----:B------:R-:W-:Y:S01]  /*6df0*/  IADD3 R114, PT, PT, R100, UR49, RZ ;  /* 0x0000003164727c10 */ /* 0x000fe2000fffe0ff */
[----:B------:R-:W-:Y:S01]  /*6e00*/  HADD2.F32 R64, -RZ, R63.H1_H1 ;  /* 0x3000003fff407230 */ /* 0x000fe20000004100 */
[----:B------:R-:W-:Y:S01]  /*6e10*/  F2FP.F16.E5M2.UNPACK_B R65, R83.H1 ;  /* 0x00000053ff41723e */ /* 0x000fe200030004ff */
[--C-:B------:R-:W-:Y:S01]  /*6e20*/  HADD2.F32 R55, -RZ, R57.reuse.H0_H0 ;  /* 0x20000039ff377230 */ /* 0x100fe20000004100 */
[----:B------:R-:W-:Y:S01]  /*6e30*/  IADD3 R114, PT, PT, R114, R125, RZ ;  /* 0x0000007d72727210 */ /* 0x000fe20007ffe0ff */
[----:B------:R-:W-:Y:S01]  /*6e40*/  HADD2.F32 R58, -RZ, R57.H1_H1 ;  /* 0x30000039ff3a7230 */ /* 0x000fe20000004100 */
[-C--:B------:R-:W-:Y:S01]  /*6e50*/  F2FP.F16.E5M2.UNPACK_B R67, R84.reuse ;  /* 0x00000054ff43723e */ /* 0x080fe200020004ff */
[----:B------:R-:W-:Y:S01]  /*6e60*/  HADD2.F32 R57, -RZ, R59.H0_H0 ;  /* 0x2000003bff397230 */ /* 0x000fe20000004100 */
[----:B------:R-:W-:Y:S01]  /*6e70*/  F2FP.F16.E5M2.UNPACK_B R69, R84.H1 ;  /* 0x00000054ff45723e */ /* 0x000fe200030004ff */
[----:B------:R-:W-:Y:S01]  /*6e80*/  HADD2.F32 R59, -RZ, R61.H0_H0 ;  /* 0x2000003dff3b7230 */ /* 0x000fe20000004100 */
[-C--:B------:R-:W-:Y:S01]  /*6e90*/  F2FP.F16.E5M2.UNPACK_B R71, R85.reuse ;  /* 0x00000055ff47723e */ /* 0x080fe200020004ff */
[----:B------:R-:W-:Y:S01]  /*6ea0*/  HADD2.F32 R68, -RZ, R67.H1_H1 ;  /* 0x30000043ff447230 */ /* 0x000fe20000004100 */
[----:B------:R-:W-:Y:S01]  /*6eb0*/  F2FP.F16.E5M2.UNPACK_B R73, R85.H1 ;  /* 0x00000055ff49723e */ /* 0x000fe200030004ff */
[----:B------:R-:W-:Y:S01]  /*6ec0*/  HADD2.F32 R62, -RZ, R61.H1_H1 ;  /* 0x3000003dff3e7230 */ /* 0x000fe20000004100 */
[-C--:B------:R-:W-:Y:S01]  /*6ed0*/  F2FP.F16.E5M2.UNPACK_B R75, R86.reuse ;  /* 0x00000056ff4b723e */ /* 0x080fe200020004ff */
[----:B------:R-:W-:Y:S01]  /*6ee0*/  HADD2.F32 R61, -RZ, R63.H0_H0 ;  /* 0x2000003fff3d7230 */ /* 0x000fe20000004100 */
[----:B------:R-:W-:Y:S01]  /*6ef0*/  F2FP.F16.E5M2.UNPACK_B R77, R86.H1 ;  /* 0x00000056ff4d723e */ /* 0x000fe200030004ff */
[----:B------:R-:W-:Y:S01]  /*6f00*/  HADD2.F32 R72, -RZ, R71.H1_H1 ;  /* 0x30000047ff487230 */ /* 0x000fe20000004100 */
[----:B------:R-:W-:Y:S01]  /*6f10*/  F2FP.F16.E5M2.UNPACK_B R79, R87.H1 ;  /* 0x00000057ff4f723e */ /* 0x000fe200030004ff */
[C---:B--2---:R-:W-:Y:S01]  /*6f20*/  FMUL R0, R47.reuse, R4 ;  /* 0x000000042f007220 */ /* 0x044fe20000400000 */
[C---:B-1----:R-:W-:Y:S01]  /*6f30*/  FMUL R2, R47.reuse, R5 ;  /* 0x000000052f027220 */ /* 0x042fe20000400000 */
[C---:B------:R-:W-:Y:S01]  /*6f40*/  FMUL R4, R47.reuse, R8 ;  /* 0x000000082f047220 */ /* 0x040fe20000400000 */
[----:B------:R-:W-:Y:S01]  /*6f50*/  FMUL R5, R47, R9 ;  /* 0x000000092f057220 */ /* 0x000fe20000400000 */
[C---:B------:R-:W-:Y:S01]  /*6f60*/  FFMA R0, R49.reuse, R50, R0 ;  /* 0x0000003231007223 */ /* 0x040fe20000000000 */
[----:B------:R-:W-:Y:S01]  /*6f70*/  FFMA R2, R49, R51, R2 ;  /* 0x0000003331027223 */ /* 0x000fe20000000002 */
[C---:B------:R-:W-:Y:S01]  /*6f80*/  FMUL R8, R47.reuse, R12 ;  /* 0x0000000c2f087220 */ /* 0x040fe20000400000 */
[C---:B------:R-:W-:Y:S01]  /*6f90*/  FMUL R9, R47.reuse, R13 ;  /* 0x0000000d2f097220 */ /* 0x040fe20000400000 */
[C---:B------:R-:W-:Y:S01]  /*6fa0*/  FMUL R12, R47.reuse, R16 ;  /* 0x000000102f0c7220 */ /* 0x040fe20000400000 */
[C---:B------:R-:W-:Y:S01]  /*6fb0*/  FMUL R13, R47.reuse, R17 ;  /* 0x000000112f0d7220 */ /* 0x040fe20000400000 */
[C---:B------:R-:W-:Y:S01]  /*6fc0*/  FMUL R16, R47.reuse, R20 ;  /* 0x000000142f107220 */ /* 0x040fe20000400000 */
[C---:B------:R-:W-:Y:S01]  /*6fd0*/  FMUL R17, R47.reuse, R21 ;  /* 0x000000152f117220 */ /* 0x040fe20000400000 */
[C---:B------:R-:W-:Y:S01]  /*6fe0*/  FMUL R20, R47.reuse, R24 ;  /* 0x000000182f147220 */ /* 0x040fe20000400000 */
[C---:B------:R-:W-:Y:S01]  /*6ff0*/  FMUL R21, R47.reuse, R25 ;  /* 0x000000192f157220 */ /* 0x040fe20000400000 */
[----:B------:R-:W-:Y:S02]  /*7000*/  HADD2.F32 R76, -RZ, R75.H1_H1 ;  /* 0x3000004bff4c7230 */ /* 0x000fe40000004100 */
[C---:B------:R-:W-:Y:S01]  /*7010*/  FMUL R24, R47.reuse, R28 ;  /* 0x0000001c2f187220 */ /* 0x040fe20000400000 */
[C---:B------:R-:W-:Y:S01]  /*7020*/  FMUL R25, R47.reuse, R29 ;  /* 0x0000001d2f197220 */ /* 0x040fe20000400000 */
[C---:B------:R-:W-:Y:S01]  /*7030*/  FMUL R28, R47.reuse, R32 ;  /* 0x000000202f1c7220 */ /* 0x040fe20000400000 */
[C---:B------:R-:W-:Y:S01]  /*7040*/  FMUL R29, R47.reuse, R33 ;  /* 0x000000212f1d7220 */ /* 0x040fe20000400000 */
[C---:B------:R-:W-:Y:S01]  /*7050*/  FMUL R3, R47.reuse, R6 ;  /* 0x000000062f037220 */ /* 0x040fe20000400000 */
[C---:B------:R-:W-:Y:S01]  /*7060*/  FMUL R7, R47.reuse, R7 ;  /* 0x000000072f077220 */ /* 0x040fe20000400000 */
[C---:B------:R-:W-:Y:S01]  /*7070*/  FMUL R6, R47.reuse, R10 ;  /* 0x0000000a2f067220 */ /* 0x040fe20000400000 */
[----:B------:R-:W-:Y:S01]  /*7080*/  FMUL R11, R47, R11 ;  /* 0x0000000b2f0b7220 */ /* 0x000fe20000400000 */
[C---:B------:R-:W-:Y:S01]  /*7090*/  FFMA R3, R49.reuse, R52, R3 ;  /* 0x0000003431037223 */ /* 0x040fe20000000003 */
[C---:B------:R-:W-:Y:S01]  /*70a0*/  FFMA R7, R49.reuse, R54, R7 ;  /* 0x0000003631077223 */ /* 0x040fe20000000007 */
[C---:B------:R-:W-:Y:S01]  /*70b0*/  FFMA R4, R49.reuse, R53, R4 ;  /* 0x0000003531047223 */ /* 0x040fe20000000004 */
[----:B------:R-:W-:Y:S01]  /*70c0*/  F2FP.F16.E5M2.UNPACK_B R50, R87 ;  /* 0x00000057ff32723e */ /* 0x000fe200020004ff */
[C---:B------:R-:W-:Y:S01]  /*70d0*/  FFMA R5, R49.reuse, R56, R5 ;  /* 0x0000003831057223 */ /* 0x040fe20000000005 */
[----:B------:R-:W-:Y:S01]  /*70e0*/  FFMA R6, R49, R55, R6 ;  /* 0x0000003731067223 */ /* 0x000fe20000000006 */
[----:B------:R-:W-:Y:S01]  /*70f0*/  F2FP.SATFINITE.E5M2.F32.PACK_AB_MERGE_C R117, R7, R3, RZ ;  /* 0x000000030775723e */ /* 0x000fe200048060ff */
[C---:B------:R-:W-:Y:S01]  /*7100*/  FFMA R11, R49.reuse, R58, R11 ;  /* 0x0000003a310b7223 */ /* 0x040fe2000000000b */
[C---:B------:R-:W-:Y:S01]  /*7110*/  FFMA R8, R49.reuse, R57, R8 ;  /* 0x0000003931087223 */ /* 0x040fe20000000008 */
[----:B------:R-:W-:Y:S01]  /*7120*/  ISETP.NE.AND P0, PT, R110, RZ, PT ;  /* 0x000000ff6e00720c */ /* 0x000fe20003f05270 */
[----:B------:R-:W-:Y:S01]  /*7130*/  FFMA R9, R49, R60, R9 ;  /* 0x0000003c31097223 */ /* 0x000fe20000000009 */
[----:B------:R-:W-:Y:S01]  /*7140*/  F2FP.SATFINITE.E5M2.F32.PACK_AB_MERGE_C R116, R2, R0, R117 ;  /* 0x000000000274723e */ /* 0x000fe20004806075 */
[--C-:B------:R-:W-:Y:S01]  /*7150*/  HADD2.F32 R51, -RZ, R50.reuse.H0_H0 ;  /* 0x20000032ff337230 */ /* 0x100fe20000004100 */
[----:B------:R-:W-:Y:S01]  /*7160*/  F2FP.SATFINITE.E5M2.F32.PACK_AB_MERGE_C R117, R11, R6, RZ ;  /* 0x000000060b75723e */ /* 0x000fe200048060ff */
[----:B------:R-:W-:Y:S02]  /*7170*/  HADD2.F32 R50, -RZ, R50.H1_H1 ;  /* 0x30000032ff327230 */ /* 0x000fe40000004100 */
[C---:B------:R-:W-:Y:S01]  /*7180*/  FMUL R10, R47.reuse, R14 ;  /* 0x0000000e2f0a7220 */ /* 0x040fe20000400000 */
[----:B------:R-:W-:Y:S01]  /*7190*/  FMUL R15, R47, R15 ;  /* 0x0000000f2f0f7220 */ /* 0x000fe20000400000 */
[--C-:B------:R-:W-:Y:S01]  /*71a0*/  HADD2.F32 R63, -RZ, R65.reuse.H0_H0 ;  /* 0x20000041ff3f7230 */ /* 0x100fe20000004100 */
[----:B------:R-:W-:Y:S01]  /*71b0*/  F2FP.SATFINITE.E5M2.F32.PACK_AB_MERGE_C R117, R5, R4, R117 ;  /* 0x000000040575723e */ /* 0x000fe20004806075 */
[C---:B------:R-:W-:Y:S01]  /*71c0*/  FFMA R10, R49.reuse, R59, R10 ;  /* 0x0000003b310a7223 */ /* 0x040fe2000000000a */
[C---:B------:R-:W-:Y:S01]  /*71d0*/  FFMA R15, R49.reuse, R62, R15 ;  /* 0x0000003e310f7223 */ /* 0x040fe2000000000f */
[C---:B------:R-:W-:Y:S01]  /*71e0*/  FFMA R12, R49.reuse, R61, R12 ;  /* 0x0000003d310c7223 */ /* 0x040fe2000000000c */
[----:B------:R-:W-:Y:S01]  /*71f0*/  FFMA R13, R49, R64, R13 ;  /* 0x00000040310d7223 */ /* 0x000fe2000000000d */
[----:B------:R-:W-:Y:S02]  /*7200*/  HADD2.F32 R66, -RZ, R65.H1_H1 ;  /* 0x30000041ff427230 */ /* 0x000fe40000004100 */
[C---:B------:R-:W-:Y:S01]  /*7210*/  FMUL R14, R47.reuse, R18 ;  /* 0x000000122f0e7220 */ /* 0x040fe20000400000 */
[----:B------:R-:W-:Y:S02]  /*7220*/  HADD2.F32 R65, -RZ, R67.H0_H0 ;  /* 0x20000043ff417230 */ /* 0x000fe40000004100 */
[----:B------:R-:W-:Y:S01]  /*7230*/  FMUL R19, R47, R19 ;  /* 0x000000132f137220 */ /* 0x000fe20000400000 */
[--C-:B------:R-:W-:Y:S02]  /*7240*/  HADD2.F32 R67, -RZ, R69.reuse.H0_H0 ;  /* 0x20000045ff437230 */ /* 0x100fe40000004100 */
[----:B------:R-:W-:Y:S01]  /*7250*/  FFMA R14, R49, R63, R14 ;  /* 0x0000003f310e7223 */ /* 0x000fe2000000000e */
[----:B------:R-:W-:Y:S02]  /*7260*/  HADD2.F32 R70, -RZ, R69.H1_H1 ;  /* 0x30000045ff467230 */ /* 0x000fe40000004100 */
[----:B------:R-:W-:Y:S01]  /*7270*/  FMUL R18, R47, R22 ;  /* 0x000000162f127220 */ /* 0x000fe20000400000 */
[----:B------:R-:W-:Y:S02]  /*7280*/  HADD2.F32 R69, -RZ, R71.H0_H0 ;  /* 0x20000047ff457230 */ /* 0x000fe40000004100 */
[----:B------:R-:W-:Y:S01]  /*7290*/  FFMA R19, R49, R66, R19 ;  /* 0x0000004231137223 */ /* 0x000fe20000000013 */
[----:B------:R-:W-:Y:S01]  /*72a0*/  FMUL R23, R47, R23 ;  /* 0x000000172f177220 */ /* 0x000fe20000400000 */
[C---:B------:R-:W-:Y:S01]  /*72b0*/  FFMA R16, R49.reuse, R65, R16 ;  /* 0x0000004131107223 */ /* 0x040fe20000000010 */
[C---:B------:R-:W-:Y:S01]  /*72c0*/  FFMA R17, R49.reuse, R68, R17 ;  /* 0x0000004431117223 */ /* 0x040fe20000000011 */
        /* <DEDUP_REMOVED lines=23> */
[----:B------:R-:W-:Y:S01]  /*7440*/  F2FP.SATFINITE.E5M2.F32.PACK_AB_MERGE_C R118, R15, R10, RZ ;  /* 0x0000000a0f76723e */ /* 0x000fe200048060ff */
[----:B------:R-:W-:Y:S01]  /*7450*/  FFMA R28, R49, R51, R28 ;  /* 0x00000033311c7223 */ /* 0x000fe2000000001c */
[----:B------:R-:W-:Y:S01]  /*7460*/  F2FP.SATFINITE.E5M2.F32.PACK_AB_MERGE_C R119, R19, R14, RZ ;  /* 0x0000000e1377723e */ /* 0x000fe200048060ff */
[C---:B------:R-:W-:Y:S01]  /*7470*/  FFMA R29, R49.reuse, R50, R29 ;  /* 0x00000032311d7223 */ /* 0x040fe2000000001d */
[C---:B------:R-:W-:Y:S01]  /*7480*/  FFMA R30, R49.reuse, R77, R30 ;  /* 0x0000004d311e7223 */ /* 0x040fe2000000001e */
[----:B------:R-:W-:Y:S01]  /*7490*/  FFMA R35, R49, R52, R35 ;  /* 0x0000003431237223 */ /* 0x000fe20000000023 */
[----:B------:R-:W-:Y:S02]  /*74a0*/  F2FP.SATFINITE.E5M2.F32.PACK_AB_MERGE_C R118, R9, R8, R118 ;  /* 0x000000080976723e */ /* 0x000fe40004806076 */
[----:B------:R-:W-:Y:S02]  /*74b0*/  F2FP.SATFINITE.E5M2.F32.PACK_AB_MERGE_C R119, R13, R12, R119 ;  /* 0x0000000c0d77723e */ /* 0x000fe40004806077 */
[----:B------:R-:W-:Y:S02]  /*74c0*/  F2FP.SATFINITE.E5M2.F32.PACK_AB_MERGE_C R120, R23, R18, RZ ;  /* 0x000000121778723e */ /* 0x000fe400048060ff */
[----:B------:R-:W-:Y:S01]  /*74d0*/  F2FP.SATFINITE.E5M2.F32.PACK_AB_MERGE_C R121, R27, R22, RZ ;  /* 0x000000161b79723e */ /* 0x000fe200048060ff */
[----:B------:R1:W-:Y:S01]  /*74e0*/  STS.128 [R100+UR49+0x2400], R116 ;  /* 0x0024007464007988 */ /* 0x0003e20008000c31 */
[----:B------:R-:W-:Y:S02]  /*74f0*/  F2FP.SATFINITE.E5M2.F32.PACK_AB_MERGE_C R122, R31, R26, RZ ;  /* 0x0000001a1f7a723e */ /* 0x000fe400048060ff */
[----:B------:R-:W-:Y:S02]  /*7500*/  F2FP.SATFINITE.E5M2.F32.PACK_AB_MERGE_C R123, R35, R30, RZ ;  /* 0x0000001e237b723e */ /* 0x000fe400048060ff */
[----:B------:R-:W-:Y:S02]  /*7510*/  F2FP.SATFINITE.E5M2.F32.PACK_AB_MERGE_C R120, R17, R16, R120 ;  /* 0x000000101178723e */ /* 0x000fe40004806078 */
[----:B------:R-:W-:Y:S02]  /*7520*/  F2FP.SATFINITE.E5M2.F32.PACK_AB_MERGE_C R121, R21, R20, R121 ;  /* 0x000000141579723e */ /* 0x000fe40004806079 */
[----:B------:R-:W-:Y:S02]  /*7530*/  F2FP.SATFINITE.E5M2.F32.PACK_AB_MERGE_C R122, R25, R24, R122 ;  /* 0x00000018197a723e */ /* 0x000fe4000480607a */
[----:B------:R-:W-:Y:S02]  /*7540*/  F2FP.SATFINITE.E5M2.F32.PACK_AB_MERGE_C R123, R29, R28, R123 ;  /* 0x0000001c1d7b723e */ /* 0x000fe4000480607b */
[----:B------:R-:W-:Y:S02]  /*7550*/  LEA R32, R105, UR49, 0x3 ;  /* 0x0000003169207c11 */ /* 0x000fe4000f8e18ff */
[----:B------:R-:W-:Y:S01]  /*7560*/  @P6 SHF.L.U32 R33, R104, 0x1f, RZ ;  /* 0x0000001f68216819 */ /* 0x000fe200000006ff */
[----:B------:R1:W-:Y:S01]  /*7570*/  STS.128 [R114+0x2410], R120 ;  /* 0x0024107872007388 */ /* 0x0003e20000000c00 */
[----:B------:R-:W-:Y:S01]  /*7580*/  @!PT LDS RZ, [RZ] ;  /* 0x00000000fffff984 */ /* 0x000fe20000000800 */
[----:B------:R-:W-:Y:S01]  /*7590*/  @!PT LDS RZ, [RZ] ;  /* 0x00000000fffff984 */ /* 0x000fe20000000800 */
[----:B------:R-:W-:Y:S01]  /*75a0*/  @!PT LDS RZ, [RZ] ;  /* 0x00000000fffff984 */ /* 0x000fe20000000800 */
[----:B------:R-:W-:Y:S01]  /*75b0*/  @!PT LDS RZ, [RZ] ;  /* 0x00000000fffff984 */ /* 0x000fe20000000800 */
[----:B------:R2:W-:Y:S07]  /*75c0*/  MEMBAR.ALL.CTA ;  /* 0x0000000000007992 */ /* 0x0005ee0000008000 */
[----:B--2---:R-:W2:Y:S02]  /*75d0*/  FENCE.VIEW.ASYNC.S ;  /* 0x00000000000073c6 */ /* 0x004ea40000000000 */
[----:B--2---:R-:W-:Y:S06]  /*75e0*/  BAR.SYNC.DEFER_BLOCKING 0x1, 0x80 ;  /* 0x0042000000007b1d */ /* 0x004fec0000010000 */
[----:B------:R-:W-:Y:S05]  /*75f0*/  @P0 BRA `(.L_x_126) ;  /* 0x0000000000280947 */ /* 0x000fea0003800000 */
[----:B------:R-:W-:Y:S02]  /*7600*/  UIADD3 UR4, UPT, UPT, UR49, 0x2400, URZ ;  /* 0x0000240031047890 */ /* 0x000fe4000fffe0ff */
[----:B------:R-:W-:Y:S01]  /*7610*/  UIADD3 UR6, UP0, UPT, UR52, 0x680, URZ ;  /* 0x0000068034067890 */ /* 0x000fe2000ff1e0ff */
[----:B------:R-:W-:Y:S03]  /*7620*/  UMOV UR43, UR36 ;  /* 0x00000024002b7c82 */ /* 0x000fe60008000000 */
[----:B------:R-:W-:Y:S01]  /*7630*/  MOV R109, UR4 ;  /* 0x00000004006d7c02 */ /* 0x000fe20008000f00 */
[----:B------:R-:W-:Y:S03]  /*7640*/  UIADD3.X UR7, UPT, UPT, URZ, UR53, URZ, UP0, !UPT ;  /* 0x00000035ff077290 */ /* 0x000fe600087fe4ff */
[----:B------:R-:W-:Y:S11]  /*7650*/  R2UR UR40, R109 ;  /* 0x000000006d2872ca */ /* 0x000ff600000e0000 */
[----:B------:R-:W-:Y:S02]  /*7660*/  @!UPT UIADD3 URZ, UPT, UPT, URZ, URZ, URZ ;  /* 0x000000fffffff290 */ /* 0x000fe4000fffe0ff */
[----:B------:R2:W-:Y:S01]  /*7670*/  UTMASTG.3D [UR40], [UR6] ;  /* 0x00000028060073b5 */ /* 0x0005e20008010000 */
[----:B------:R0:W-:Y:S01]  /*7680*/  UTMACMDFLUSH ;  /* 0x00000000000079b7 */ /* 0x0001e20000000000 */
[----:B--2---:R-:W-:Y:S04]  /*7690*/  DEPBAR.LE SB0, 0x1 ;  /* 0x000080400000791a */ /* 0x004fe80000000000 */
.L_x_126:
[----:B------:R-:W-:Y:S05]  /*76a0*/  BSYNC.RECONVERGENT B0 ;  /* 0x0000000000007941 */ /* 0x000fea0003800200 */
.L_x_125:
[----:B------:R-:W-:Y:S06]  /*76b0*/  BAR.SYNC.DEFER_BLOCKING 0x1, 0x80 ;  /* 0x0042000000007b1d */ /* 0x000fec0000010000 */
[----:B------:R-:W2:Y:S01]  /*76c0*/  @P6 SYNCS.PHASECHK.TRANS64.TRYWAIT P0, [R32+URZ+0x220], R33 ;  /* 0x00022021200065a7 */ /* 0x000ea200080011ff */
[----:B------:R-:W-:Y:S01]  /*76d0*/  BSSY B1, `(.L_x_127) ;  /* 0x0000020000017945 */ /* 0x000fe20003800000 */
[----:B--2---:R-:W-:Y:S03]  /*76e0*/  @P6 SEL R115, RZ, 0x1, !P0 ;  /* 0x00000001ff736807 */ /* 0x004fe60004000000 */
[----:B------:R-:W-:Y:S05]  /*76f0*/  @!P6 BRA `(.L_x_128) ;  /* 0x000000000074e947 */ /* 0x000fea0003800000 */
[----:B------:R-:W-:Y:S01]  /*7700*/  ISETP.NE.AND P1, PT, R124, RZ, PT ;  /* 0x000000ff7c00720c */ /* 0x000fe20003f25270 */
[----:B------:R-:W-:Y:S01]  /*7710*/  BSSY B0, `(.L_x_129) ;  /* 0x0000009000007945 */ /* 0x000fe20003800000 */
[----:B------:R-:W-:Y:S11]  /*7720*/  ISETP.NE.AND P0, PT, R115, RZ, PT ;  /* 0x000000ff7300720c */ /* 0x000ff60003f05270 */
[----:B------:R-:W-:Y:S05]  /*7730*/  @P1 IMAD R0, R105, 0x1000, R100 ;  /* 0x0000100069001824 */ /* 0x000fea00078e0264 */
[----:B------:R-:W-:Y:S05]  /*7740*/  @P1 IADD3 R2, PT, PT, R0, UR49, RZ ;  /* 0x0000003100021c10 */ /* 0x000fea000fffe0ff */
[----:B------:R-:W-:Y:S01]  /*7750*/  @P1 IMAD.IADD R2, R2, 0x1, R125 ;  /* 0x0000000102021824 */ /* 0x000fe200078e027d */
[----:B------:R-:W-:Y:S06]  /*7760*/  @P0 BRA `(.L_x_130) ;  /* 0x00000000000c0947 */ /* 0x000fec0003800000 */
[----:B------:R-:W-:Y:S04]  /*7770*/  SHF.L.U32 R3, R104, 0x1f, RZ ;  /* 0x0000001f68037819 */ /* 0x000fe800000006ff */
[----:B------:R-:W2:Y:S02]  /*7780*/  SYNCS.PHASECHK.TRANS64.TRYWAIT P0, [R32+URZ+0x220], R3 ;  /* 0x00022003200075a7 */ /* 0x000ea400080011ff */
[----:B--2---:R-:W-:Y:S05]  /*7790*/  @!P0 BRA `(.L_x_131) ;  /* 0x00000020007c8947 */ /* 0x004fea0003800000 */
.L_x_130:
[----:B------:R-:W-:Y:S05]  /*77a0*/  BSYNC B0 ;  /* 0x0000000000007941 */ /* 0x000fea0003800000 */
.L_x_129:
[----:B------:R-:W-:Y:S01]  /*77b0*/  ISETP.NE.AND P0, PT, R124, RZ, PT ;  /* 0x000000ff7c00720c */ /* 0x000fe20003f05270 */
[----:B--2---:R-:W-:Y:S02]  /*77c0*/  VIADD R32, R32, 0x230 ;  /* 0x0000023020207836 */ /* 0x004fe40000000000 */
[----:B------:R-:W-:Y:S02]  /*77d0*/  IMAD.U32 R3, RZ, RZ, UR37 ;  /* 0x00000025ff037e24 */ /* 0x000fe4000f8e00ff */
[----:B------:R-:W-:Y:S03]  /*77e0*/  VIADD R105, R105, 0x1 ;  /* 0x0000000169697836 */ /* 0x000fe60000000000 */
[----:B------:R-:W-:Y:S05]  /*77f0*/  PRMT R3, R3, 0x654, R32 ;  /* 0x0000065403037816 */ /* 0x000fea0000000020 */
[----:B------:R2:W3:Y:S04]  /*7800*/  @P0 LDS.128 R80, [R0+UR49+0x400] ;  /* 0x0004003100500984 */ /* 0x0004e80008000c00 */
[----:B------:R2:W4:Y:S01]  /*7810*/  @P0 LDS.128 R84, [R2+0x410] ;  /* 0x0004100002540984 */ /* 0x0005220000000c00 */
[C---:B------:R-:W-:Y:S01]  /*7820*/  ISETP.NE.AND P0, PT, R105.reuse, 0x2, PT ;  /* 0x000000026900780c */ /* 0x040fe20003f05270 */
[----:B------:R-:W-:Y:S01]  /*7830*/  @!PT LDS RZ, [RZ] ;  /* 0x00000000fffff984 */ /* 0x000fe20000000800 */
[----:B------:R-:W-:Y:S01]  /*7840*/  @!PT LDS RZ, [RZ] ;  /* 0x00000000fffff984 */ /* 0x000fe20000000800 */
[----:B------:R-:W-:Y:S01]  /*7850*/  @!PT LDS RZ, [RZ] ;  /* 0x00000000fffff984 */ /* 0x000fe20000000800 */
[----:B------:R-:W-:Y:S01]  /*7860*/  @!PT LDS RZ, [RZ] ;  /* 0x00000000fffff984 */ /* 0x000fe20000000800 */
[----:B------:R5:W-:Y:S06]  /*7870*/  MEMBAR.ALL.CTA ;  /* 0x0000000000007992 */ /* 0x000bec0000008000 */
[----:B-----5:R-:W5:Y:S01]  /*7880*/  FENCE.VIEW.ASYNC.S ;  /* 0x00000000000073c6 */ /* 0x020f620000000000 */
[----:B------:R-:W-:Y:S01]  /*7890*/  SEL R105, R105, RZ, P0 ;  /* 0x000000ff69697207 */ /* 0x000fe20000000000 */
[----:B-----5:R5:W-:Y:S02]  /*78a0*/  SYNCS.ARRIVE.TRANS64.RED.A1T0 RZ, [R3+URZ], RZ ;  /* 0x000000ff03ff79a7 */ /* 0x020be400081004ff */
[----:B-----5:R-:W-:Y:S04]  /*78b0*/  SEL R3, RZ, 0x1, P0 ;  /* 0x00000001ff037807 */ /* 0x020fe80000000000 */
[----:B--23--:R-:W-:Y:S02]  /*78c0*/  LOP3.LUT R104, R104, R3, RZ, 0x3c, !PT ;  /* 0x0000000368687212 */ /* 0x00cfe400078e3cff */
.L_x_128:
[----:B------:R-:W-:Y:S05]  /*78d0*/  BSYNC B1 ;  /* 0x0000000000017941 */ /* 0x000fea0003800000 */
.L_x_127:
[----:B------:R-:W-:Y:S05]  /*78e0*/  VIADD R0, R48, 0x40 ;  /* 0x0000004030007836 */ /* 0x000fea0000000000 */
[----:B------:R-:W-:Y:S04]  /*78f0*/  SHF.R.U32.HI R0, RZ, 0x15, R0 ;  /* 0x00000015ff007819 */ /* 0x000fe80000011600 */
[----:B------:R-:W-:Y:S11]  /*7900*/  LOP3.LUT P0, RZ, R0, 0x3, R101, 0x48, !PT ;  /* 0x0000000300ff7812 */ /* 0x000ff60007804865 */
[----:B------:R-:W-:Y:S02]  /*7910*/  @!UPT UIADD3 URZ, UPT, UPT, URZ, URZ, URZ ;  /* 0x000000fffffff290 */ /* 0x000fe4000fffe0ff */
[----:B------:R-:W-:Y:S05]  /*7920*/  @!P0 BRA `(.L_x_132) ;  /* 0x0000000000408947 */ /* 0x000fea0003800000 */
[----:B------:R-:W2:Y:S01]  /*7930*/  LDCU.64 UR8, c[0x4][0x70] ;  /* 0x01000e00ff0877ac */ /* 0x000ea20008000a00 */
[----:B------:R-:W-:Y:S01]  /*7940*/  MOV R3, 0x0 ;  /* 0x0000000000037802 */ /* 0x000fe20000000f00 */
[----:B------:R-:W-:Y:S02]  /*7950*/  HFMA2 R12, -RZ, RZ, 0, 5.9604644775390625e-08 ;  /* 0x00000001ff0c7431 */ /* 0x000fe400000001ff */
[----:B------:R-:W-:Y:S02]  /*7960*/  IMAD.MOV.U32 R8, RZ, RZ, 0x192 ;  /* 0x00000192ff087424 */ /* 0x000fe400078e00ff */
[----:B------:R-:W-:Y:S01]  /*7970*/  IMAD.MOV.U32 R13, RZ, RZ, RZ ;  /* 0x000000ffff0d7224 */ /* 0x000fe200078e00ff */
[----:B------:R-:W3:Y:S01]  /*7980*/  LDCU.64 UR6, c[0x4][0x78] ;  /* 0x01000f00ff0677ac */ /* 0x000ee20008000a00 */
[----:B------:R-:W1:Y:S01]  /*7990*/  LDC.64 R2, c[0x4][R3] ;  /* 0x0100000003027b82 */ /* 0x000e620000000a00 */
[----:B------:R-:W5:Y:S01]  /*79a0*/  LDCU.64 UR4, c[0x4][0x10] ;  /* 0x01000200ff0477ac */ /* 0x000f620008000a00 */
[----:B--2---:R-:W-:Y:S01]  /*79b0*/  MOV R5, UR9 ;  /* 0x0000000900057c02 */ /* 0x004fe20008000f00 */
[----:B------:R-:W-:Y:S01]  /*79c0*/  IMAD.U32 R4, RZ, RZ, UR8 ;  /* 0x00000008ff047e24 */ /* 0x000fe2000f8e00ff */
[----:B---3--:R-:W-:Y:S01]  /*79d0*/  MOV R7, UR7 ;  /* 0x0000000700077c02 */ /* 0x008fe20008000f00 */
[----:B------:R-:W-:Y:S01]  /*79e0*/  IMAD.U32 R6, RZ, RZ, UR6 ;  /* 0x00000006ff067e24 */ /* 0x000fe2000f8e00ff */
[----:B-----5:R-:W-:Y:S01]  /*79f0*/  MOV R11, UR5 ;  /* 0x00000005000b7c02 */ /* 0x020fe20008000f00 */
[----:B------:R-:W-:Y:S02]  /*7a00*/  IMAD.U32 R10, RZ, RZ, UR4 ;  /* 0x00000004ff0a7e24 */ /* 0x000fe4000f8e00ff */
[----:B------:R-:W-:Y:S07]  /*7a10*/  LEPC R20, `(.L_x_132) ;  /* 0x000000001014794e */ /* 0x000fee0000000000 */
[----:B-1--4-:R-:W-:Y:S05]  /*7a20*/  CALL.ABS.NOINC R2 ;  /* 0x0000000002007343 */ /* 0x012fea0003c00000 */
.L_x_132:
[----:B------:R-:W-:Y:S01]  /*7a30*/  ISETP.NE.AND P0, PT, R110, RZ, PT ;  /* 0x000000ff6e00720c */ /* 0x000fe20003f05270 */
[----:B------:R-:W-:Y:S05]  /*7a40*/  WARPSYNC.ALL ;  /* 0x0000000000007948 */ /* 0x000fea0003800000 */
[----:B------:R-:W-:Y:S01]  /*7a50*/  R2UR UR4, R48 ;  /* 0x00000000300472ca */ /* 0x000fe200000e0000 */
[----:B------:R-:W-:Y:S01]  /*7a60*/  BSSY.RECONVERGENT B0, `(.L_x_133) ;  /* 0x000009c000007945 */ /* 0x000fe20003800200 */
[-C--:B------:R-:W-:Y:S02]  /*7a70*/  F2FP.F16.E5M2.UNPACK_B R51, R80.reuse ;  /* 0x00000050ff33723e */ /* 0x080fe400020004ff */
[----:B------:R-:W-:Y:S02]  /*7a80*/  F2FP.F16.E5M2.UNPACK_B R80, R80.H1 ;  /* 0x00000050ff50723e */ /* 0x000fe400030004ff */
[-C--:B------:R-:W-:Y:S01]  /*7a90*/  F2FP.F16.E5M2.UNPACK_B R55, R81.reuse ;  /* 0x00000051ff37723e */ /* 0x080fe200020004ff */
[--C-:B------:R-:W-:Y:S01]  /*7aa0*/  HADD2.F32 R50, -RZ, R51.reuse.H0_H0 ;  /* 0x20000033ff327230 */ /* 0x100fe20000004100 */
[----:B------:R-:W-:Y:S01]  /*7ab0*/  F2FP.F16.E5M2.UNPACK_B R81, R81.H1 ;  /* 0x00000051ff51723e */ /* 0x000fe200030004ff */
[----:B------:R-:W-:Y:S01]  /*7ac0*/  HADD2.F32 R52, -RZ, R51.H1_H1 ;  /* 0x30000033ff347230 */ /* 0x000fe20000004100 */
[-C--:B------:R-:W-:Y:S01]  /*7ad0*/  F2FP.F16.E5M2.UNPACK_B R59, R82.reuse ;  /* 0x00000052ff3b723e */ /* 0x080fe200020004ff */
[--C-:B------:R-:W-:Y:S01]  /*7ae0*/  HADD2.F32 R51, -RZ, R80.reuse.H0_H0 ;  /* 0x20000050ff337230 */ /* 0x100fe20000004100 */
[----:B------:R-:W-:Y:S01]  /*7af0*/  F2FP.F16.E5M2.UNPACK_B R82, R82.H1 ;  /* 0x00000052ff52723e */ /* 0x000fe200030004ff */
[----:B------:R-:W-:Y:S01]  /*7b00*/  LDTM.16dp32bit_t0_t15.x32 R4, tmem[UR4+0x40] ;  /* 0x00004004000479ee */ /* 0x000fe20008a80000 */
[----:B------:R-:W2:Y:S01]  /*7b10*/  LDTM.16dp32bit_t16_t31.x32 R4, tmem[UR4+0x60] ;  /* 0x00006004000479ee */ /* 0x000ea20008aa0000 */
[----:B------:R-:W-:Y:S01]  /*7b20*/  NOP ;  /* 0x0000000000007918 */ /* 0x000fe20000000000 */
[--C-:B------:R-:W-:Y:S01]  /*7b30*/  HADD2.F32 R53, -RZ, R55.reuse.H0_H0 ;  /* 0x20000037ff357230 */ /* 0x100fe20000004100 */
[----:B------:R-:W-:Y:S01]  /*7b40*/  R2UR UR5, R113 ;  /* 0x00000000710572ca */ /* 0x000fe200000e0000 */
[----:B------:R-:W-:Y:S01]  /*7b50*/  HADD2.F32 R56, -RZ, R55.H1_H1 ;  /* 0x30000037ff387230 */ /* 0x000fe20000004100 */
[----:B------:R-:W-:Y:S01]  /*7b60*/  F2FP.F16.E5M2.UNPACK_B R63, R83 ;  /* 0x00000053ff3f723e */ /* 0x000fe200020004ff */
[--C-:B------:R-:W-:Y:S01]  /*7b70*/  HADD2.F32 R57, -RZ, R59.reuse.H0_H0 ;  /* 0x2000003bff397230 */ /* 0x100fe20000004100 */
[----:B----4-:R-:W-:Y:S01]  /*7b80*/  F2FP.F16.E5M2.UNPACK_B R67, R84 ;  /* 0x00000054ff43723e */ /* 0x010fe200020004ff */
[----:B------:R-:W-:Y:S01]  /*7b90*/  HADD2.F32 R60, -RZ, R59.H1_H1 ;  /* 0x3000003bff3c7230 */ /* 0x000fe20000004100 */
[----:B------:R-:W-:Y:S01]  /*7ba0*/  F2FP.F16.E5M2.UNPACK_B R71, R85 ;  /* 0x00000055ff47723e */ /* 0x000fe200020004ff */
[--C-:B------:R-:W-:Y:S01]  /*7bb0*/  HADD2.F32 R61, -RZ, R63.reuse.H0_H0 ;  /* 0x2000003fff3d7230 */ /* 0x100fe20000004100 */
[----:B------:R-:W-:Y:S01]  /*7bc0*/  F2FP.F16.E5M2.UNPACK_B R75, R86 ;  /* 0x00000056ff4b723e */ /* 0x000fe200020004ff */
[----:B------:R-:W-:Y:S01]  /*7bd0*/  HADD2.F32 R64, -RZ, R63.H1_H1 ;  /* 0x3000003fff407230 */ /* 0x000fe20000004100 */
[----:B------:R-:W-:Y:S01]  /*7be0*/  F2FP.F16.E5M2.UNPACK_B R77, R87 ;  /* 0x00000057ff4d723e */ /* 0x000fe200020004ff */
[--C-:B------:R-:W-:Y:S01]  /*7bf0*/  HADD2.F32 R65, -RZ, R67.reuse.H0_H0 ;  /* 0x20000043ff417230 */ /* 0x100fe20000004100 */
[----:B------:R-:W-:Y:S01]  /*7c00*/  F2FP.F16.E5M2.UNPACK_B R83, R83.H1 ;  /* 0x00000053ff53723e */ /* 0x000fe200030004ff */
[----:B------:R-:W-:Y:S01]  /*7c10*/  UIADD3 UR5, UPT, UPT, UR5, 0x290, URZ ;  /* 0x0000029005057890 */ /* 0x000fe2000fffe0ff */
[----:B------:R-:W-:Y:S01]  /*7c20*/  HADD2.F32 R67, -RZ, R67.H1_H1 ;  /* 0x30000043ff437230 */ /* 0x000fe20000004100 */
[----:B------:R-:W-:Y:S01]  /*7c30*/  F2FP.F16.E5M2.UNPACK_B R84, R84.H1 ;  /* 0x00000054ff54723e */ /* 0x000fe200030004ff */
[--C-:B------:R-:W-:Y:S01]  /*7c40*/  HADD2.F32 R69, -RZ, R71.reuse.H0_H0 ;  /* 0x20000047ff457230 */ /* 0x100fe20000004100 */
[----:B------:R-:W-:Y:S01]  /*7c50*/  UPRMT UR5, UR37, 0x654, UR5 ;  /* 0x0000065425057896 */ /* 0x000fe20008000005 */
[----:B------:R-:W-:Y:S01]  /*7c60*/  HADD2.F32 R72, -RZ, R71.H1_H1 ;  /* 0x30000047ff487230 */ /* 0x000fe20000004100 */
[----:B------:R-:W-:Y:S01]  /*7c70*/  F2FP.F16.E5M2.UNPACK_B R85, R85.H1 ;  /* 0x00000055ff55723e */ /* 0x000fe200030004ff */
[--C-:B------:R-:W-:Y:S02]  /*7c80*/  HADD2.F32 R73, -RZ, R75.reuse.H0_H0 ;  /* 0x2000004bff497230 */ /* 0x100fe40000004100 */
[C---:B--2---:R-:W-:Y:S01]  /*7c90*/  FMUL R4, R47.reuse, R4 ;  /* 0x000000042f047220 */ /* 0x044fe20000400000 */
[C---:B------:R-:W-:Y:S01]  /*7ca0*/  FMUL R5, R47.reuse, R5 ;  /* 0x000000052f057220 */ /* 0x040fe20000400000 */
[C---:B------:R-:W-:Y:S01]  /*7cb0*/  FMUL R8, R47.reuse, R8 ;  /* 0x000000082f087220 */ /* 0x040fe20000400000 */
[----:B------:R-:W-:Y:S01]  /*7cc0*/  FMUL R9, R47, R9 ;  /* 0x000000092f097220 */ /* 0x000fe20000400000 */
[C---:B------:R-:W-:Y:S01]  /*7cd0*/  FFMA R4, R49.reuse, R50, R4 ;  /* 0x0000003231047223 */ /* 0x040fe20000000004 */
[----:B------:R-:W-:Y:S01]  /*7ce0*/  SYNCS.ARRIVE.TRANS64.RED.A1T0 RZ, [UR5], RZ ;  /* 0x000000ffffff79a7 */ /* 0x000fe20008100405 */
        /* <DEDUP_REMOVED lines=18> */
[--C-:B------:R-:W-:Y:S02]  /*7e10*/  HADD2.F32 R55, -RZ, R81.reuse.H0_H0 ;  /* 0x20000051ff377230 */ /* 0x100fe40000004100 */
[----:B------:R-:W-:Y:S01]  /*7e20*/  FMUL R10, R47, R10 ;  /* 0x0000000a2f0a7220 */ /* 0x000fe20000400000 */
[C---:B------:R-:W-:Y:S01]  /*7e30*/  FFMA R6, R49.reuse, R51, R6 ;  /* 0x0000003331067223 */ /* 0x040fe20000000006 */
[----:B------:R-:W-:Y:S02]  /*7e40*/  HADD2.F32 R58, -RZ, R81.H1_H1 ;  /* 0x30000051ff3a7230 */ /* 0x000fe40000004100 */
[C---:B------:R-:W-:Y:S01]  /*7e50*/  FFMA R7, R49.reuse, R54, R7 ;  /* 0x0000003631077223 */ /* 0x040fe20000000007 */
[C---:B------:R-:W-:Y:S01]  /*7e60*/  FFMA R8, R49.reuse, R53, R8 ;  /* 0x0000003531087223 */ /* 0x040fe20000000008 */
[C---:B------:R-:W-:Y:S01]  /*7e70*/  FFMA R9, R49.reuse, R56, R9 ;  /* 0x0000003831097223 */ /* 0x040fe20000000009 */
[----:B------:R-:W-:Y:S01]  /*7e80*/  FFMA R10, R49, R55, R10 ;  /* 0x00000037310a7223 */ /* 0x000fe2000000000a */
[----:B------:R-:W-:Y:S01]  /*7e90*/  HADD2.F32 R51, -RZ, R77.H0_H0 ;  /* 0x2000004dff337230 */ /* 0x000fe20000004100 */
[----:B-1----:R-:W-:Y:S01]  /*7ea0*/  F2FP.SATFINITE.E5M2.F32.PACK_AB_MERGE_C R116, R7, R6, RZ ;  /* 0x000000060774723e */ /* 0x002fe200048060ff */
[C---:B------:R-:W-:Y:S01]  /*7eb0*/  FMUL R11, R47.reuse, R11 ;  /* 0x0000000b2f0b7220 */ /* 0x040fe20000400000 */
[--C-:B------:R-:W-:Y:S02]  /*7ec0*/  HADD2.F32 R59, -RZ, R82.reuse.H0_H0 ;  /* 0x20000052ff3b7230 */ /* 0x100fe40000004100 */
[----:B------:R-:W-:Y:S01]  /*7ed0*/  FMUL R14, R47, R14 ;  /* 0x0000000e2f0e7220 */ /* 0x000fe20000400000 */
[----:B------:R-:W-:Y:S01]  /*7ee0*/  HADD2.F32 R62, -RZ, R82.H1_H1 ;  /* 0x30000052ff3e7230 */ /* 0x000fe20000004100 */
[----:B------:R-:W-:Y:S01]  /*7ef0*/  F2FP.SATFINITE.E5M2.F32.PACK_AB_MERGE_C R116, R5, R4, R116 ;  /* 0x000000040574723e */ /* 0x000fe20004806074 */
[C---:B------:R-:W-:Y:S01]  /*7f00*/  FFMA R11, R49.reuse, R58, R11 ;  /* 0x0000003a310b7223 */ /* 0x040fe2000000000b */
[C---:B------:R-:W-:Y:S01]  /*7f10*/  FFMA R12, R49.reuse, R57, R12 ;  /* 0x00000039310c7223 */ /* 0x040fe2000000000c */
[C---:B------:R-:W-:Y:S01]  /*7f20*/  FFMA R13, R49.reuse, R60, R13 ;  /* 0x0000003c310d7223 */ /* 0x040fe2000000000d */
[----:B------:R-:W-:Y:S01]  /*7f30*/  F2FP.F16.E5M2.UNPACK_B R86, R86.H1 ;  /* 0x00000056ff56723e */ /* 0x000fe200030004ff */
[----:B------:R-:W-:Y:S01]  /*7f40*/  FFMA R14, R49, R59, R14 ;  /* 0x0000003b310e7223 */ /* 0x000fe2000000000e */
[----:B------:R-:W-:Y:S01]  /*7f50*/  F2FP.SATFINITE.E5M2.F32.PACK_AB_MERGE_C R117, R11, R10, RZ ;  /* 0x0000000a0b75723e */ /* 0x000fe200048060ff */
[C---:B------:R-:W-:Y:S01]  /*7f60*/  FMUL R15, R47.reuse, R15 ;  /* 0x0000000f2f0f7220 */ /* 0x040fe20000400000 */
[--C-:B------:R-:W-:Y:S02]  /*7f70*/  HADD2.F32 R63, -RZ, R83.reuse.H0_H0 ;  /* 0x20000053ff3f7230 */ /* 0x100fe40000004100 */
[----:B------:R-:W-:Y:S01]  /*7f80*/  FMUL R18, R47, R18 ;  /* 0x000000122f127220 */ /* 0x000fe20000400000 */
[----:B------:R-:W-:Y:S01]  /*7f90*/  HADD2.F32 R66, -RZ, R83.H1_H1 ;  /* 0x30000053ff427230 */ /* 0x000fe20000004100 */
[----:B------:R-:W-:Y:S01]  /*7fa0*/  F2FP.SATFINITE.E5M2.F32.PACK_AB_MERGE_C R117, R9, R8, R117 ;  /* 0x000000080975723e */ /* 0x000fe20004806075 */
[C---:B------:R-:W-:Y:S01]  /*7fb0*/  FFMA R15, R49.reuse, R62, R15 ;  /* 0x0000003e310f7223 */ /* 0x040fe2000000000f */
[C---:B------:R-:W-:Y:S01]  /*7fc0*/  FFMA R16, R49.reuse, R61, R16 ;  /* 0x0000003d31107223 */ /* 0x040fe20000000010 */
[----:B------:R-:W-:Y:S01]  /*7fd0*/  FFMA R17, R49, R64, R17 ;  /* 0x0000004031117223 */ /* 0x000fe20000000011 */
[----:B------:R-:W-:Y:S01]  /*7fe0*/  FMUL R19, R47, R19 ;  /* 0x000000132f137220 */ /* 0x000fe20000400000 */
        /* <DEDUP_REMOVED lines=15> */
[----:B------:R-:W-:Y:S01]  /*80e0*/  F2FP.F16.E5M2.UNPACK_B R87, R87.H1 ;  /* 0x00000057ff57723e */ /* 0x000fe200030004ff */
        /* <DEDUP_REMOVED lines=32> */
[----:B------:R-:W-:Y:S03]  /*82f0*/  IADD3 R79, PT, PT, R44, 0x1, RZ ;  /* 0x000000012c4f7810 */ /* 0x000fe60007ffe0ff */
        /* <DEDUP_REMOVED lines=9> */
[----:B------:R-:W-:Y:S02]  /*8390*/  UIADD3 UR8, UP0, UPT, UR52, 0x680, URZ ;  /* 0x0000068034087890 */ /* 0x000fe4000ff1e0ff */
[----:B------:R-:W-:Y:S02]  /*83a0*/  UIADD3 UR5, UPT, UPT, UR41, 0x40, URZ ;  /* 0x0000004029057890 */ /* 0x000fe4000fffe0ff */
[----:B------:R-:W-:Y:S02]  /*83b0*/  UIADD3 UR4, UPT, UPT, UR49, 0x3400, URZ ;  /* 0x0000340031047890 */ /* 0x000fe4000fffe0ff */
[----:B------:R-:W-:Y:S01]  /*83c0*/  UIADD3.X UR9, UPT, UPT, URZ, UR53, URZ, UP0, !UPT ;  /* 0x00000035ff097290 */ /* 0x000fe200087fe4ff */
[----:B------:R-:W-:Y:S01]  /*83d0*/  UMOV UR6, UR42 ;  /* 0x0000002a00067c82 */ /* 0x000fe20008000000 */
[----:B------:R-:W-:Y:S07]  /*83e0*/  UMOV UR7, UR36 ;  /* 0x0000002400077c82 */ /* 0x000fee0008000000 */
[----:B------:R2:W-:Y:S01]  /*83f0*/  UTMASTG.3D [UR4], [UR8] ;  /* 0x00000004080073b5 */ /* 0x0005e20008010000 */
[----:B------:R0:W-:Y:S01]  /*8400*/  UTMACMDFLUSH ;  /* 0x00000000000079b7 */ /* 0x0001e20000000000 */
[----:B--2---:R-:W-:Y:S04]  /*8410*/  DEPBAR.LE SB0, 0x1 ;  /* 0x000080400000791a */ /* 0x004fe80000000000 */
.L_x_134:
[----:B------:R-:W-:Y:S05]  /*8420*/  BSYNC.RECONVERGENT B0 ;  /* 0x0000000000007941 */ /* 0x000fea0003800200 */
.L_x_133:
[----:B------:R-:W-:Y:S01]  /*8430*/  BAR.SYNC.DEFER_BLOCKING 0x1, 0x80 ;  /* 0x0042000000007b1d */ /* 0x000fe20000010000 */
[----:B------:R-:W-:Y:S01]  /*8440*/  ISETP.NE.AND P2, PT, R111, RZ, PT ;  /* 0x000000ff6f00720c */ /* 0x000fe20003f45270 */
[----:B------:R-:W-:Y:S01]  /*8450*/  IMAD.IADD R20, R43, 0x1, R94 ;  /* 0x000000012b147824 */ /* 0x000fe200078e025e */
[----:B------:R-:W-:Y:S01]  /*8460*/  ISETP.NE.AND P0, PT, R112, 0x2, PT ;  /* 0x000000027000780c */ /* 0x000fe20003f05270 */
[----:B------:R-:W-:Y:S01]  /*8470*/  IMAD.IADD R21, R45, 0x1, R96 ;  /* 0x000000012d157824 */ /* 0x000fe200078e0260 */
[----:B------:R-:W-:Y:S02]  /*8480*/  ISETP.NE.AND P1, PT, R79, 0x4, PT ;  /* 0x000000044f00780c */ /* 0x000fe40003f25270 */
[----:B------:R-:W-:Y:S02]  /*8490*/  SEL R3, RZ, 0x1, P0 ;  /* 0x00000001ff037807 */ /* 0x000fe40000000000 */
[----:B------:R-:W-:Y:S02]  /*84a0*/  SEL R0, RZ, 0x1, P1 ;  /* 0x00000001ff007807 */ /* 0x000fe40000800000 */
[----:B------:R-:W-:Y:S02]  /*84b0*/  LOP3.LUT R106, R106, R3, RZ, 0x3c, !PT ;  /* 0x000000036a6a7212 */ /* 0x000fe400078e3cff */
[----:B------:R-:W-:Y:S02]  /*84c0*/  LOP3.LUT R107, R107, R0, RZ, 0x3c, !PT ;  /* 0x000000006b6b7212 */ /* 0x000fe400078e3cff */
[----:B------:R-:W-:Y:S02]  /*84d0*/  @P2 R2UR UR36, R103 ;  /* 0x00000000672422ca */ /* 0x000fe400000e0000 */
[----:B------:R-:W-:Y:S02]  /*84e0*/  SEL R112, R112, RZ, P0 ;  /* 0x000000ff70707207 */ /* 0x000fe40000000000 */
[----:B------:R-:W-:Y:S01]  /*84f0*/  SEL R44, R79, RZ, P1 ;  /* 0x000000ff4f2c7207 */ /* 0x000fe20000800000 */
[----:B------:R-:W-:Y:S10]  /*8500*/  @P2 BRA `(.L_x_135) ;  /* 0xffffffd400f82947 */ /* 0x000ff4000383ffff */
[----:B------:R-:W-:Y:S05]  /*8510*/  EXIT ;  /* 0x000000000000794d */ /* 0x000fea0003800000 */
.L_x_20:
[----:B--2---:R2:W1:Y:S02]  /*8520*/  SYNCS.PHASECHK.TRANS64.TRYWAIT P0, [R3+URZ+0x2c0], R2 ;  /* 0x0002c002030075a7 */ /* 0x00446400080011ff */
[----:B-1----:R-:W-:Y:S05]  /*8530*/  @!P0 NANOSLEEP.SYNCS 0x989680 ;  /* 0x009896800000895d */ /* 0x002fea0003900000 */
[----:B------:R-:W1:Y:S02]  /*8540*/  @!P0 SYNCS.PHASECHK.TRANS64 P0, [R3+URZ+0x2c0], R2 ;  /* 0x0002c002030085a7 */ /* 0x000e6400080010ff */
[----:B-1----:R-:W-:Y:S05]  /*8550*/  @!P0 BRA `(.L_x_20) ;  /* 0xfffffffc00f08947 */ /* 0x002fea000383ffff */
[----:B------:R-:W-:Y:S05]  /*8560*/  BRA `(.L_x_136) ;  /* 0xffffff94000c7947 */ /* 0x000fea000383ffff */
.L_x_23:
[----:B-1----:R-:W-:-:S07]  /*8570*/  MOV R2, UR33 ;  /* 0x0000002100027c02 */ /* 0x002fce0008000f00 */
.L_x_137:
[----:B-1----:R1:W2:Y:S02]  /*8580*/  SYNCS.PHASECHK.TRANS64.TRYWAIT P0, [R2+URZ+0x110], R5 ;  /* 0x00011005020075a7 */ /* 0x0022a400080011ff */
[----:B--2---:R-:W-:Y:S05]  /*8590*/  @!P0 NANOSLEEP.SYNCS 0x989680 ;  /* 0x009896800000895d */ /* 0x004fea0003900000 */
[----:B------:R-:W2:Y:S02]  /*85a0*/  @!P0 SYNCS.PHASECHK.TRANS64 P0, [R2+URZ+0x110], R5 ;  /* 0x00011005020085a7 */ /* 0x000ea400080010ff */
[----:B--2---:R-:W-:Y:S05]  /*85b0*/  @!P0 BRA `(.L_x_137) ;  /* 0xfffffffc00f08947 */ /* 0x004fea000383ffff */
[----:B------:R-:W-:Y:S05]  /*85c0*/  BRA `(.L_x_22) ;  /* 0xffffff94005c7947 */ /* 0x000fea000383ffff */
.L_x_29:
[----:B-1----:R-:W-:-:S07]  /*85d0*/  MOV R2, UR17 ;  /* 0x0000001100027c02 */ /* 0x002fce0008000f00 */
.L_x_138:
[----:B-1----:R1:W2:Y:S02]  /*85e0*/  SYNCS.PHASECHK.TRANS64.TRYWAIT P0, [R2+URZ+0x110], R5 ;  /* 0x00011005020075a7 */ /* 0x0022a400080011ff */
[----:B--2---:R-:W-:Y:S05]  /*85f0*/  @!P0 NANOSLEEP.SYNCS 0x989680 ;  /* 0x009896800000895d */ /* 0x004fea0003900000 */
[----:B------:R-:W2:Y:S02]  /*8600*/  @!P0 SYNCS.PHASECHK.TRANS64 P0, [R2+URZ+0x110], R5 ;  /* 0x00011005020085a7 */ /* 0x000ea400080010ff */
[----:B--2---:R-:W-:Y:S05]  /*8610*/  @!P0 BRA `(.L_x_138) ;  /* 0xfffffffc00f08947 */ /* 0x004fea000383ffff */
[----:B------:R-:W-:Y:S05]  /*8620*/  BRA `(.L_x_28) ;  /* 0xffffff9800047947 */ /* 0x000fea000383ffff */
.L_x_33:
[----:B-1----:R1:W2:Y:S02]  /*8630*/  SYNCS.PHASECHK.TRANS64.TRYWAIT P0, [R2+URZ+0x250], R3 ;  /* 0x00025003020075a7 */ /* 0x0022a400080011ff */
[----:B--2---:R-:W-:Y:S05]  /*8640*/  @!P0 NANOSLEEP.SYNCS 0x989680 ;  /* 0x009896800000895d */ /* 0x004fea0003900000 */
[----:B------:R-:W2:Y:S02]  /*8650*/  @!P0 SYNCS.PHASECHK.TRANS64 P0, [R2+URZ+0x250], R3 ;  /* 0x00025003020085a7 */ /* 0x000ea400080010ff */
[----:B--2---:R-:W-:Y:S05]  /*8660*/  @!P0 BRA `(.L_x_33) ;  /* 0xfffffffc00f08947 */ /* 0x004fea000383ffff */
[----:B------:R-:W-:Y:S05]  /*8670*/  BRA `(.L_x_139) ;  /* 0xffffff9800947947 */ /* 0x000fea000383ffff */
.L_x_37:
[----:B----4-:R-:W-:-:S07]  /*8680*/  MOV R0, UR5 ;  /* 0x0000000500007c02 */ /* 0x010fce0008000f00 */
.L_x_140:
[----:B-1----:R1:W2:Y:S02]  /*8690*/  SYNCS.PHASECHK.TRANS64.TRYWAIT P0, [R0+URZ], R3 ;  /* 0x00000003000075a7 */ /* 0x0022a400080011ff */
[----:B--2---:R-:W-:Y:S05]  /*86a0*/  @!P0 NANOSLEEP.SYNCS 0x989680 ;  /* 0x009896800000895d */ /* 0x004fea0003900000 */
[----:B------:R-:W2:Y:S02]  /*86b0*/  @!P0 SYNCS.PHASECHK.TRANS64 P0, [R0+URZ], R3 ;  /* 0x00000003000085a7 */ /* 0x000ea400080010ff */
[----:B--2---:R-:W-:Y:S05]  /*86c0*/  @!P0 BRA `(.L_x_140) ;  /* 0xfffffffc00f08947 */ /* 0x004fea000383ffff */
[----:B------:R-:W-:Y:S05]  /*86d0*/  BRA `(.L_x_141) ;  /* 0xffffffa000047947 */ /* 0x000fea000383ffff */
.L_x_38:
[----:B----4-:R-:W-:-:S07]  /*86e0*/  MOV R0, UR5 ;  /* 0x0000000500007c02 */ /* 0x010fce0008000f00 */
.L_x_142:
[----:B-1----:R1:W2:Y:S02]  /*86f0*/  SYNCS.PHASECHK.TRANS64.TRYWAIT P0, [R0+URZ], R3 ;  /* 0x00000003000075a7 */ /* 0x0022a400080011ff */
[----:B--2---:R-:W-:Y:S05]  /*8700*/  @!P0 NANOSLEEP.SYNCS 0x989680 ;  /* 0x009896800000895d */ /* 0x004fea0003900000 */
[----:B------:R-:W2:Y:S02]  /*8710*/  @!P0 SYNCS.PHASECHK.TRANS64 P0, [R0+URZ], R3 ;  /* 0x00000003000085a7 */ /* 0x000ea400080010ff */
[----:B--2---:R-:W-:Y:S05]  /*8720*/  @!P0 BRA `(.L_x_142) ;  /* 0xfffffffc00f08947 */ /* 0x004fea000383ffff */
[----:B------:R-:W-:Y:S05]  /*8730*/  BRA `(.L_x_143) ;  /* 0xffffffa000107947 */ /* 0x000fea000383ffff */
.L_x_39:
[----:B----4-:R-:W-:-:S07]  /*8740*/  MOV R0, UR5 ;  /* 0x0000000500007c02 */ /* 0x010fce0008000f00 */
.L_x_144:
[----:B-1----:R1:W2:Y:S02]  /*8750*/  SYNCS.PHASECHK.TRANS64.TRYWAIT P0, [R0+URZ], R3 ;  /* 0x00000003000075a7 */ /* 0x0022a400080011ff */
[----:B--2---:R-:W-:Y:S05]  /*8760*/  @!P0 NANOSLEEP.SYNCS 0x989680 ;  /* 0x009896800000895d */ /* 0x004fea0003900000 */
[----:B------:R-:W2:Y:S02]  /*8770*/  @!P0 SYNCS.PHASECHK.TRANS64 P0, [R0+URZ], R3 ;  /* 0x00000003000085a7 */ /* 0x000ea400080010ff */
[----:B--2---:R-:W-:Y:S05]  /*8780*/  @!P0 BRA `(.L_x_144) ;  /* 0xfffffffc00f08947 */ /* 0x004fea000383ffff */
[----:B------:R-:W-:Y:S05]  /*8790*/  BRA `(.L_x_145) ;  /* 0xffffffa0001c7947 */ /* 0x000fea000383ffff */
.L_x_40:
[----:B----4-:R-:W-:-:S07]  /*87a0*/  MOV R0, UR5 ;  /* 0x0000000500007c02 */ /* 0x010fce0008000f00 */
.L_x_146:
[----:B-1----:R1:W2:Y:S02]  /*87b0*/  SYNCS.PHASECHK.TRANS64.TRYWAIT P0, [R0+URZ], R3 ;  /* 0x00000003000075a7 */ /* 0x0022a400080011ff */
[----:B--2---:R-:W-:Y:S05]  /*87c0*/  @!P0 NANOSLEEP.SYNCS 0x989680 ;  /* 0x009896800000895d */ /* 0x004fea0003900000 */
[----:B------:R-:W2:Y:S02]  /*87d0*/  @!P0 SYNCS.PHASECHK.TRANS64 P0, [R0+URZ], R3 ;  /* 0x00000003000085a7 */ /* 0x000ea400080010ff */
[----:B--2---:R-:W-:Y:S05]  /*87e0*/  @!P0 BRA `(.L_x_146) ;  /* 0xfffffffc00f08947 */ /* 0x004fea000383ffff */
[----:B------:R-:W-:Y:S05]  /*87f0*/  BRA `(.L_x_147) ;  /* 0xffffffa000287947 */ /* 0x000fea000383ffff */
.L_x_41:
[----:B----4-:R-:W-:-:S07]  /*8800*/  MOV R0, UR5 ;  /* 0x0000000500007c02 */ /* 0x010fce0008000f00 */
.L_x_148:
[----:B-1----:R1:W2:Y:S02]  /*8810*/  SYNCS.PHASECHK.TRANS64.TRYWAIT P0, [R0+URZ], R3 ;  /* 0x00000003000075a7 */ /* 0x0022a400080011ff */
[----:B--2---:R-:W-:Y:S05]  /*8820*/  @!P0 NANOSLEEP.SYNCS 0x989680 ;  /* 0x009896800000895d */ /* 0x004fea0003900000 */
[----:B------:R-:W2:Y:S02]  /*8830*/  @!P0 SYNCS.PHASECHK.TRANS64 P0, [R0+URZ], R3 ;  /* 0x00000003000085a7 */ /* 0x000ea400080010ff */
[----:B--2---:R-:W-:Y:S05]  /*8840*/  @!P0 BRA `(.L_x_148) ;  /* 0xfffffffc00f08947 */ /* 0x004fea000383ffff */
[----:B------:R-:W-:Y:S05]  /*8850*/  BRA `(.L_x_149) ;  /* 0xffffffa000347947 */ /* 0x000fea000383ffff */
.L_x_42:
[----:B----4-:R-:W-:-:S07]  /*8860*/  MOV R0, UR5 ;  /* 0x0000000500007c02 */ /* 0x010fce0008000f00 */
.L_x_150:
[----:B-1----:R1:W2:Y:S02]  /*8870*/  SYNCS.PHASECHK.TRANS64.TRYWAIT P0, [R0+URZ], R3 ;  /* 0x00000003000075a7 */ /* 0x0022a400080011ff */
[----:B--2---:R-:W-:Y:S05]  /*8880*/  @!P0 NANOSLEEP.SYNCS 0x989680 ;  /* 0x009896800000895d */ /* 0x004fea0003900000 */
[----:B------:R-:W2:Y:S02]  /*8890*/  @!P0 SYNCS.PHASECHK.TRANS64 P0, [R0+URZ], R3 ;  /* 0x00000003000085a7 */ /* 0x000ea400080010ff */
[----:B--2---:R-:W-:Y:S05]  /*88a0*/  @!P0 BRA `(.L_x_150) ;  /* 0xfffffffc00f08947 */ /* 0x004fea000383ffff */
[----:B------:R-:W-:Y:S05]  /*88b0*/  BRA `(.L_x_151) ;  /* 0xffffffa000407947 */ /* 0x000fea000383ffff */
.L_x_43:
[----:B----4-:R-:W-:-:S07]  /*88c0*/  MOV R0, UR5 ;  /* 0x0000000500007c02 */ /* 0x010fce0008000f00 */
.L_x_152:
[----:B-1----:R1:W2:Y:S02]  /*88d0*/  SYNCS.PHASECHK.TRANS64.TRYWAIT P0, [R0+URZ], R3 ;  /* 0x00000003000075a7 */ /* 0x0022a400080011ff */
[----:B--2---:R-:W-:Y:S05]  /*88e0*/  @!P0 NANOSLEEP.SYNCS 0x989680 ;  /* 0x009896800000895d */ /* 0x004fea0003900000 */
[----:B------:R-:W2:Y:S02]  /*88f0*/  @!P0 SYNCS.PHASECHK.TRANS64 P0, [R0+URZ], R3 ;  /* 0x00000003000085a7 */ /* 0x000ea400080010ff */
[----:B--2---:R-:W-:Y:S05]  /*8900*/  @!P0 BRA `(.L_x_152) ;  /* 0xfffffffc00f08947 */ /* 0x004fea000383ffff */
[----:B------:R-:W-:Y:S05]  /*8910*/  BRA `(.L_x_153) ;  /* 0xffffffa0004c7947 */ /* 0x000fea000383ffff */
.L_x_44:
[----:B----4-:R-:W-:-:S07]  /*8920*/  MOV R0, UR5 ;  /* 0x0000000500007c02 */ /* 0x010fce0008000f00 */
.L_x_154:
[----:B-1----:R1:W2:Y:S02]  /*8930*/  SYNCS.PHASECHK.TRANS64.TRYWAIT P0, [R0+URZ], R3 ;  /* 0x00000003000075a7 */ /* 0x0022a400080011ff */
[----:B--2---:R-:W-:Y:S05]  /*8940*/  @!P0 NANOSLEEP.SYNCS 0x989680 ;  /* 0x009896800000895d */ /* 0x004fea0003900000 */
[----:B------:R-:W2:Y:S02]  /*8950*/  @!P0 SYNCS.PHASECHK.TRANS64 P0, [R0+URZ], R3 ;  /* 0x00000003000085a7 */ /* 0x000ea400080010ff */
[----:B--2---:R-:W-:Y:S05]  /*8960*/  @!P0 BRA `(.L_x_154) ;  /* 0xfffffffc00f08947 */ /* 0x004fea000383ffff */
[----:B------:R-:W-:Y:S05]  /*8970*/  BRA `(.L_x_155) ;  /* 0xffffffa000587947 */ /* 0x000fea000383ffff */
.L_x_45:
[----:B----4-:R-:W-:-:S07]  /*8980*/  MOV R0, UR5 ;  /* 0x0000000500007c02 */ /* 0x010fce0008000f00 */
.L_x_156:
[----:B-1----:R1:W2:Y:S02]  /*8990*/  SYNCS.PHASECHK.TRANS64.TRYWAIT P0, [R0+URZ], R3 ;  /* 0x00000003000075a7 */ /* 0x0022a400080011ff */
[----:B--2---:R-:W-:Y:S05]  /*89a0*/  @!P0 NANOSLEEP.SYNCS 0x989680 ;  /* 0x009896800000895d */ /* 0x004fea0003900000 */
[----:B------:R-:W2:Y:S02]  /*89b0*/  @!P0 SYNCS.PHASECHK.TRANS64 P0, [R0+URZ], R3 ;  /* 0x00000003000085a7 */ /* 0x000ea400080010ff */
[----:B--2---:R-:W-:Y:S05]  /*89c0*/  @!P0 BRA `(.L_x_156) ;  /* 0xfffffffc00f08947 */ /* 0x004fea000383ffff */
[----:B------:R-:W-:Y:S05]  /*89d0*/  BRA `(.L_x_157) ;  /* 0xffffffa000647947 */ /* 0x000fea000383ffff */
.L_x_46:
[----:B----4-:R-:W-:-:S07]  /*89e0*/  MOV R0, UR5 ;  /* 0x0000000500007c02 */ /* 0x010fce0008000f00 */
.L_x_158:
[----:B-1----:R1:W2:Y:S02]  /*89f0*/  SYNCS.PHASECHK.TRANS64.TRYWAIT P0, [R0+URZ], R3 ;  /* 0x00000003000075a7 */ /* 0x0022a400080011ff */
[----:B--2---:R-:W-:Y:S05]  /*8a00*/  @!P0 NANOSLEEP.SYNCS 0x989680 ;  /* 0x009896800000895d */ /* 0x004fea0003900000 */
[----:B------:R-:W2:Y:S02]  /*8a10*/  @!P0 SYNCS.PHASECHK.TRANS64 P0, [R0+URZ], R3 ;  /* 0x00000003000085a7 */ /* 0x000ea400080010ff */
[----:B--2---:R-:W-:Y:S05]  /*8a20*/  @!P0 BRA `(.L_x_158) ;  /* 0xfffffffc00f08947 */ /* 0x004fea000383ffff */
[----:B------:R-:W-:Y:S05]  /*8a30*/  BRA `(.L_x_159) ;  /* 0xffffffa000707947 */ /* 0x000fea000383ffff */
.L_x_47:
[----:B----4-:R-:W-:-:S07]  /*8a40*/  MOV R0, UR5 ;  /* 0x0000000500007c02 */ /* 0x010fce0008000f00 */
.L_x_160:
[----:B-1----:R1:W2:Y:S02]  /*8a50*/  SYNCS.PHASECHK.TRANS64.TRYWAIT P0, [R0+URZ], R3 ;  /* 0x00000003000075a7 */ /* 0x0022a400080011ff */
[----:B--2---:R-:W-:Y:S05]  /*8a60*/  @!P0 NANOSLEEP.SYNCS 0x989680 ;  /* 0x009896800000895d */ /* 0x004fea0003900000 */
[----:B------:R-:W2:Y:S02]  /*8a70*/  @!P0 SYNCS.PHASECHK.TRANS64 P0, [R0+URZ], R3 ;  /* 0x00000003000085a7 */ /* 0x000ea400080010ff */
[----:B--2---:R-:W-:Y:S05]  /*8a80*/  @!P0 BRA `(.L_x_160) ;  /* 0xfffffffc00f08947 */ /* 0x004fea000383ffff */
[----:B------:R-:W-:Y:S05]  /*8a90*/  BRA `(.L_x_161) ;  /* 0xffffffa0007c7947 */ /* 0x000fea000383ffff */
.L_x_48:
[----:B----4-:R-:W-:-:S07]  /*8aa0*/  MOV R0, UR5 ;  /* 0x0000000500007c02 */ /* 0x010fce0008000f00 */
.L_x_162:
[----:B-1----:R1:W2:Y:S02]  /*8ab0*/  SYNCS.PHASECHK.TRANS64.TRYWAIT P0, [R0+URZ], R3 ;  /* 0x00000003000075a7 */ /* 0x0022a400080011ff */
[----:B--2---:R-:W-:Y:S05]  /*8ac0*/  @!P0 NANOSLEEP.SYNCS 0x989680 ;  /* 0x009896800000895d */ /* 0x004fea0003900000 */
[----:B------:R-:W2:Y:S02]  /*8ad0*/  @!P0 SYNCS.PHASECHK.TRANS64 P0, [R0+URZ], R3 ;  /* 0x00000003000085a7 */ /* 0x000ea400080010ff */
[----:B--2---:R-:W-:Y:S05]  /*8ae0*/  @!P0 BRA `(.L_x_162) ;  /* 0xfffffffc00f08947 */ /* 0x004fea000383ffff */
[----:B------:R-:W-:Y:S05]  /*8af0*/  BRA `(.L_x_163) ;  /* 0xffffffa000887947 */ /* 0x000fea000383ffff */
.L_x_49:
[----:B----4-:R-:W-:-:S07]  /*8b00*/  MOV R0, UR5 ;  /* 0x0000000500007c02 */ /* 0x010fce0008000f00 */
.L_x_164:
[----:B-1----:R1:W2:Y:S02]  /*8b10*/  SYNCS.PHASECHK.TRANS64.TRYWAIT P0, [R0+URZ], R3 ;  /* 0x00000003000075a7 */ /* 0x0022a400080011ff */
[----:B--2---:R-:W-:Y:S05]  /*8b20*/  @!P0 NANOSLEEP.SYNCS 0x989680 ;  /* 0x009896800000895d */ /* 0x004fea0003900000 */
[----:B------:R-:W2:Y:S02]  /*8b30*/  @!P0 SYNCS.PHASECHK.TRANS64 P0, [R0+URZ], R3 ;  /* 0x00000003000085a7 */ /* 0x000ea400080010ff */
[----:B--2---:R-:W-:Y:S05]  /*8b40*/  @!P0 BRA `(.L_x_164) ;  /* 0xfffffffc00f08947 */ /* 0x004fea000383ffff */
[----:B------:R-:W-:Y:S05]  /*8b50*/  BRA `(.L_x_165) ;  /* 0xffffffa000947947 */ /* 0x000fea000383ffff */
.L_x_50:
[----:B----4-:R-:W-:-:S07]  /*8b60*/  MOV R0, UR5 ;  /* 0x0000000500007c02 */ /* 0x010fce0008000f00 */
.L_x_166:
[----:B-1----:R1:W2:Y:S02]  /*8b70*/  SYNCS.PHASECHK.TRANS64.TRYWAIT P0, [R0+URZ], R3 ;  /* 0x00000003000075a7 */ /* 0x0022a400080011ff */
[----:B--2---:R-:W-:Y:S05]  /*8b80*/  @!P0 NANOSLEEP.SYNCS 0x989680 ;  /* 0x009896800000895d */ /* 0x004fea0003900000 */
[----:B------:R-:W2:Y:S02]  /*8b90*/  @!P0 SYNCS.PHASECHK.TRANS64 P0, [R0+URZ], R3 ;  /* 0x00000003000085a7 */ /* 0x000ea400080010ff */
[----:B--2---:R-:W-:Y:S05]  /*8ba0*/  @!P0 BRA `(.L_x_166) ;  /* 0xfffffffc00f08947 */ /* 0x004fea000383ffff */
[----:B------:R-:W-:Y:S05]  /*8bb0*/  BRA `(.L_x_167) ;  /* 0xffffffa000a07947 */ /* 0x000fea000383ffff */
.L_x_51:
[----:B----4-:R-:W-:-:S07]  /*8bc0*/  MOV R0, UR5 ;  /* 0x0000000500007c02 */ /* 0x010fce0008000f00 */
.L_x_168:
[----:B-1----:R1:W2:Y:S02]  /*8bd0*/  SYNCS.PHASECHK.TRANS64.TRYWAIT P0, [R0+URZ], R3 ;  /* 0x00000003000075a7 */ /* 0x0022a400080011ff */
[----:B--2---:R-:W-:Y:S05]  /*8be0*/  @!P0 NANOSLEEP.SYNCS 0x989680 ;  /* 0x009896800000895d */ /* 0x004fea0003900000 */
[----:B------:R-:W2:Y:S02]  /*8bf0*/  @!P0 SYNCS.PHASECHK.TRANS64 P0, [R0+URZ], R3 ;  /* 0x00000003000085a7 */ /* 0x000ea400080010ff */
[----:B--2---:R-:W-:Y:S05]  /*8c00*/  @!P0 BRA `(.L_x_168) ;  /* 0xfffffffc00f08947 */ /* 0x004fea000383ffff */
[----:B------:R-:W-:Y:S05]  /*8c10*/  BRA `(.L_x_169) ;  /* 0xffffffa000ac7947 */ /* 0x000fea000383ffff */
.L_x_52:
[----:B----4-:R-:W-:-:S07]  /*8c20*/  MOV R0, UR5 ;  /* 0x0000000500007c02 */ /* 0x010fce0008000f00 */
.L_x_170:
[----:B-1----:R1:W2:Y:S02]  /*8c30*/  SYNCS.PHASECHK.TRANS64.TRYWAIT P0, [R0+URZ], R3 ;  /* 0x00000003000075a7 */ /* 0x0022a400080011ff */
[----:B--2---:R-:W-:Y:S05]  /*8c40*/  @!P0 NANOSLEEP.SYNCS 0x989680 ;  /* 0x009896800000895d */ /* 0x004fea0003900000 */
[----:B------:R-:W2:Y:S02]  /*8c50*/  @!P0 SYNCS.PHASECHK.TRANS64 P0, [R0+URZ], R3 ;  /* 0x00000003000085a7 */ /* 0x000ea400080010ff */
[----:B--2---:R-:W-:Y:S05]  /*8c60*/  @!P0 BRA `(.L_x_170) ;  /* 0xfffffffc00f08947 */ /* 0x004fea000383ffff */
[----:B------:R-:W-:Y:S05]  /*8c70*/  BRA `(.L_x_171) ;  /* 0xffffffa000b87947 */ /* 0x000fea000383ffff */
.L_x_53:
[----:B----4-:R-:W-:-:S07]  /*8c80*/  MOV R0, UR5 ;  /* 0x0000000500007c02 */ /* 0x010fce0008000f00 */
.L_x_172:
[----:B-1----:R1:W2:Y:S02]  /*8c90*/  SYNCS.PHASECHK.TRANS64.TRYWAIT P0, [R0+URZ], R3 ;  /* 0x00000003000075a7 */ /* 0x0022a400080011ff */
[----:B--2---:R-:W-:Y:S05]  /*8ca0*/  @!P0 NANOSLEEP.SYNCS 0x989680 ;  /* 0x009896800000895d */ /* 0x004fea0003900000 */
[----:B------:R-:W2:Y:S02]  /*8cb0*/  @!P0 SYNCS.PHASECHK.TRANS64 P0, [R0+URZ], R3 ;  /* 0x00000003000085a7 */ /* 0x000ea400080010ff */
[----:B--2---:R-:W-:Y:S05]  /*8cc0*/  @!P0 BRA `(.L_x_172) ;  /* 0xfffffffc00f08947 */ /* 0x004fea000383ffff */
[----:B------:R-:W-:Y:S05]  /*8cd0*/  BRA `(.L_x_173) ;  /* 0xffffffa000c47947 */ /* 0x000fea000383ffff */
.L_x_54:
[----:B----4-:R-:W-:-:S07]  /*8ce0*/  MOV R0, UR5 ;  /* 0x0000000500007c02 */ /* 0x010fce0008000f00 */
.L_x_174:
[----:B-1----:R1:W2:Y:S02]  /*8cf0*/  SYNCS.PHASECHK.TRANS64.TRYWAIT P0, [R0+URZ], R3 ;  /* 0x00000003000075a7 */ /* 0x0022a400080011ff */
[----:B--2---:R-:W-:Y:S05]  /*8d00*/  @!P0 NANOSLEEP.SYNCS 0x989680 ;  /* 0x009896800000895d */ /* 0x004fea0003900000 */
[----:B------:R-:W2:Y:S02]  /*8d10*/  @!P0 SYNCS.PHASECHK.TRANS64 P0, [R0+URZ], R3 ;  /* 0x00000003000085a7 */ /* 0x000ea400080010ff */
[----:B--2---:R-:W-:Y:S05]  /*8d20*/  @!P0 BRA `(.L_x_174) ;  /* 0xfffffffc00f08947 */ /* 0x004fea000383ffff */
[----:B------:R-:W-:Y:S05]  /*8d30*/  BRA `(.L_x_175) ;  /* 0xffffffa000d07947 */ /* 0x000fea000383ffff */
.L_x_55:
[----:B----4-:R-:W-:-:S07]  /*8d40*/  MOV R0, UR5 ;  /* 0x0000000500007c02 */ /* 0x010fce0008000f00 */
.L_x_176:
[----:B-1----:R1:W2:Y:S02]  /*8d50*/  SYNCS.PHASECHK.TRANS64.TRYWAIT P0, [R0+URZ], R3 ;  /* 0x00000003000075a7 */ /* 0x0022a400080011ff */
[----:B--2---:R-:W-:Y:S05]  /*8d60*/  @!P0 NANOSLEEP.SYNCS 0x989680 ;  /* 0x009896800000895d */ /* 0x004fea0003900000 */
[----:B------:R-:W2:Y:S02]  /*8d70*/  @!P0 SYNCS.PHASECHK.TRANS64 P0, [R0+URZ], R3 ;  /* 0x00000003000085a7 */ /* 0x000ea400080010ff */
[----:B--2---:R-:W-:Y:S05]  /*8d80*/  @!P0 BRA `(.L_x_176) ;  /* 0xfffffffc00f08947 */ /* 0x004fea000383ffff */
[----:B------:R-:W-:Y:S05]  /*8d90*/  BRA `(.L_x_177) ;  /* 0xffffffa000dc7947 */ /* 0x000fea000383ffff */
.L_x_56:
[----:B----4-:R-:W-:-:S07]  /*8da0*/  MOV R0, UR5 ;  /* 0x0000000500007c02 */ /* 0x010fce0008000f00 */
.L_x_178:
[----:B-1----:R1:W2:Y:S02]  /*8db0*/  SYNCS.PHASECHK.TRANS64.TRYWAIT P0, [R0+URZ], R3 ;  /* 0x00000003000075a7 */ /* 0x0022a400080011ff */
[----:B--2---:R-:W-:Y:S05]  /*8dc0*/  @!P0 NANOSLEEP.SYNCS 0x989680 ;  /* 0x009896800000895d */ /* 0x004fea0003900000 */
[----:B------:R-:W2:Y:S02]  /*8dd0*/  @!P0 SYNCS.PHASECHK.TRANS64 P0, [R0+URZ], R3 ;  /* 0x00000003000085a7 */ /* 0x000ea400080010ff */
[----:B--2---:R-:W-:Y:S05]  /*8de0*/  @!P0 BRA `(.L_x_178) ;  /* 0xfffffffc00f08947 */ /* 0x004fea000383ffff */
[----:B------:R-:W-:Y:S05]  /*8df0*/  BRA `(.L_x_179) ;  /* 0xffffffa000e87947 */ /* 0x000fea000383ffff */
.L_x_57:
[----:B----4-:R-:W-:-:S07]  /*8e00*/  MOV R0, UR5 ;  /* 0x0000000500007c02 */ /* 0x010fce0008000f00 */
.L_x_180:
[----:B-1----:R1:W2:Y:S02]  /*8e10*/  SYNCS.PHASECHK.TRANS64.TRYWAIT P0, [R0+URZ], R3 ;  /* 0x00000003000075a7 */ /* 0x0022a400080011ff */
[----:B--2---:R-:W-:Y:S05]  /*8e20*/  @!P0 NANOSLEEP.SYNCS 0x989680 ;  /* 0x009896800000895d */ /* 0x004fea0003900000 */
[----:B------:R-:W2:Y:S02]  /*8e30*/  @!P0 SYNCS.PHASECHK.TRANS64 P0, [R0+URZ], R3 ;  /* 0x00000003000085a7 */ /* 0x000ea400080010ff */
[----:B--2---:R-:W-:Y:S05]  /*8e40*/  @!P0 BRA `(.L_x_180) ;  /* 0xfffffffc00f08947 */ /* 0x004fea000383ffff */
[----:B------:R-:W-:Y:S05]  /*8e50*/  BRA `(.L_x_181) ;  /* 0xffffffa000f47947 */ /* 0x000fea000383ffff */
.L_x_58:
[----:B----4-:R-:W-:-:S07]  /*8e60*/  MOV R0, UR5 ;  /* 0x0000000500007c02 */ /* 0x010fce0008000f00 */
.L_x_182:
[----:B-1----:R1:W2:Y:S02]  /*8e70*/  SYNCS.PHASECHK.TRANS64.TRYWAIT P0, [R0+URZ], R3 ;  /* 0x00000003000075a7 */ /* 0x0022a400080011ff */
[----:B--2---:R-:W-:Y:S05]  /*8e80*/  @!P0 NANOSLEEP.SYNCS 0x989680 ;  /* 0x009896800000895d */ /* 0x004fea0003900000 */
[----:B------:R-:W2:Y:S02]  /*8e90*/  @!P0 SYNCS.PHASECHK.TRANS64 P0, [R0+URZ], R3 ;  /* 0x00000003000085a7 */ /* 0x000ea400080010ff */
[----:B--2---:R-:W-:Y:S05]  /*8ea0*/  @!P0 BRA `(.L_x_182) ;  /* 0xfffffffc00f08947 */ /* 0x004fea000383ffff */
[----:B------:R-:W-:Y:S05]  /*8eb0*/  BRA `(.L_x_183) ;  /* 0xffffffa400007947 */ /* 0x000fea000383ffff */
.L_x_59:
[----:B----4-:R-:W-:-:S07]  /*8ec0*/  MOV R0, UR5 ;  /* 0x0000000500007c02 */ /* 0x010fce0008000f00 */
.L_x_184:
[----:B-1----:R1:W2:Y:S02]  /*8ed0*/  SYNCS.PHASECHK.TRANS64.TRYWAIT P0, [R0+URZ], R3 ;  /* 0x00000003000075a7 */ /* 0x0022a400080011ff */
[----:B--2---:R-:W-:Y:S05]  /*8ee0*/  @!P0 NANOSLEEP.SYNCS 0x989680 ;  /* 0x009896800000895d */ /* 0x004fea0003900000 */
[----:B------:R-:W2:Y:S02]  /*8ef0*/  @!P0 SYNCS.PHASECHK.TRANS64 P0, [R0+URZ], R3 ;  /* 0x00000003000085a7 */ /* 0x000ea400080010ff */
[----:B--2---:R-:W-:Y:S05]  /*8f00*/  @!P0 BRA `(.L_x_184) ;  /* 0xfffffffc00f08947 */ /* 0x004fea000383ffff */
[----:B------:R-:W-:Y:S05]  /*8f10*/  BRA `(.L_x_185) ;  /* 0xffffffa4000c7947 */ /* 0x000fea000383ffff */
.L_x_60:
[----:B----4-:R-:W-:-:S07]  /*8f20*/  MOV R0, UR5 ;  /* 0x0000000500007c02 */ /* 0x010fce0008000f00 */
.L_x_186:
[----:B-1----:R1:W2:Y:S02]  /*8f30*/  SYNCS.PHASECHK.TRANS64.TRYWAIT P0, [R0+URZ], R3 ;  /* 0x00000003000075a7 */ /* 0x0022a400080011ff */
[----:B--2---:R-:W-:Y:S05]  /*8f40*/  @!P0 NANOSLEEP.SYNCS 0x989680 ;  /* 0x009896800000895d */ /* 0x004fea0003900000 */
[----:B------:R-:W2:Y:S02]  /*8f50*/  @!P0 SYNCS.PHASECHK.TRANS64 P0, [R0+URZ], R3 ;  /* 0x00000003000085a7 */ /* 0x000ea400080010ff */
[----:B--2---:R-:W-:Y:S05]  /*8f60*/  @!P0 BRA `(.L_x_186) ;  /* 0xfffffffc00f08947 */ /* 0x004fea000383ffff */
[----:B------:R-:W-:Y:S05]  /*8f70*/  BRA `(.L_x_187) ;  /* 0xffffffa400187947 */ /* 0x000fea000383ffff */
.L_x_61:
[----:B----4-:R-:W-:-:S07]  /*8f80*/  MOV R0, UR5 ;  /* 0x0000000500007c02 */ /* 0x010fce0008000f00 */
.L_x_188:
[----:B-1----:R1:W2:Y:S02]  /*8f90*/  SYNCS.PHASECHK.TRANS64.TRYWAIT P0, [R0+URZ], R3 ;  /* 0x00000003000075a7 */ /* 0x0022a400080011ff */
[----:B--2---:R-:W-:Y:S05]  /*8fa0*/  @!P0 NANOSLEEP.SYNCS 0x989680 ;  /* 0x009896800000895d */ /* 0x004fea0003900000 */
[----:B------:R-:W2:Y:S02]  /*8fb0*/  @!P0 SYNCS.PHASECHK.TRANS64 P0, [R0+URZ], R3 ;  /* 0x00000003000085a7 */ /* 0x000ea400080010ff */
[----:B--2---:R-:W-:Y:S05]  /*8fc0*/  @!P0 BRA `(.L_x_188) ;  /* 0xfffffffc00f08947 */ /* 0x004fea000383ffff */
[----:B------:R-:W-:Y:S05]  /*8fd0*/  BRA `(.L_x_189) ;  /* 0xffffffa400247947 */ /* 0x000fea000383ffff */
.L_x_62:
[----:B----4-:R-:W-:-:S07]  /*8fe0*/  MOV R0, UR5 ;  /* 0x0000000500007c02 */ /* 0x010fce0008000f00 */
.L_x_190:
[----:B-1----:R1:W2:Y:S02]  /*8ff0*/  SYNCS.PHASECHK.TRANS64.TRYWAIT P0, [R0+URZ], R3 ;  /* 0x00000003000075a7 */ /* 0x0022a400080011ff */
[----:B--2---:R-:W-:Y:S05]  /*9000*/  @!P0 NANOSLEEP.SYNCS 0x989680 ;  /* 0x009896800000895d */ /* 0x004fea0003900000 */
[----:B------:R-:W2:Y:S02]  /*9010*/  @!P0 SYNCS.PHASECHK.TRANS64 P0, [R0+URZ], R3 ;  /* 0x00000003000085a7 */ /* 0x000ea400080010ff */
[----:B--2---:R-:W-:Y:S05]  /*9020*/  @!P0 BRA `(.L_x_190) ;  /* 0xfffffffc00f08947 */ /* 0x004fea000383ffff */
[----:B------:R-:W-:Y:S05]  /*9030*/  BRA `(.L_x_191) ;  /* 0xffffffa400307947 */ /* 0x000fea000383ffff */
.L_x_63:
[----:B----4-:R-:W-:-:S07]  /*9040*/  MOV R0, UR5 ;  /* 0x0000000500007c02 */ /* 0x010fce0008000f00 */
.L_x_192:
[----:B-1----:R1:W2:Y:S02]  /*9050*/  SYNCS.PHASECHK.TRANS64.TRYWAIT P0, [R0+URZ], R3 ;  /* 0x00000003000075a7 */ /* 0x0022a400080011ff */
[----:B--2---:R-:W-:Y:S05]  /*9060*/  @!P0 NANOSLEEP.SYNCS 0x989680 ;  /* 0x009896800000895d */ /* 0x004fea0003900000 */
[----:B------:R-:W2:Y:S02]  /*9070*/  @!P0 SYNCS.PHASECHK.TRANS64 P0, [R0+URZ], R3 ;  /* 0x00000003000085a7 */ /* 0x000ea400080010ff */
[----:B--2---:R-:W-:Y:S05]  /*9080*/  @!P0 BRA `(.L_x_192) ;  /* 0xfffffffc00f08947 */ /* 0x004fea000383ffff */
[----:B------:R-:W-:Y:S05]  /*9090*/  BRA `(.L_x_193) ;  /* 0xffffffa4003c7947 */ /* 0x000fea000383ffff */
.L_x_64:
[----:B----4-:R-:W-:-:S07]  /*90a0*/  MOV R0, UR5 ;  /* 0x0000000500007c02 */ /* 0x010fce0008000f00 */
.L_x_194:
[----:B-1----:R1:W2:Y:S02]  /*90b0*/  SYNCS.PHASECHK.TRANS64.TRYWAIT P0, [R0+URZ], R3 ;  /* 0x00000003000075a7 */ /* 0x0022a400080011ff */
[----:B--2---:R-:W-:Y:S05]  /*90c0*/  @!P0 NANOSLEEP.SYNCS 0x989680 ;  /* 0x009896800000895d */ /* 0x004fea0003900000 */
[----:B------:R-:W2:Y:S02]  /*90d0*/  @!P0 SYNCS.PHASECHK.TRANS64 P0, [R0+URZ], R3 ;  /* 0x00000003000085a7 */ /* 0x000ea400080010ff */
[----:B--2---:R-:W-:Y:S05]  /*90e0*/  @!P0 BRA `(.L_x_194) ;  /* 0xfffffffc00f08947 */ /* 0x004fea000383ffff */
[----:B------:R-:W-:Y:S05]  /*90f0*/  BRA `(.L_x_195) ;  /* 0xffffffa400487947 */ /* 0x000fea000383ffff */
.L_x_65:
[----:B----4-:R-:W-:-:S07]  /*9100*/  MOV R0, UR5 ;  /* 0x0000000500007c02 */ /* 0x010fce0008000f00 */
.L_x_196:
[----:B-1----:R1:W2:Y:S02]  /*9110*/  SYNCS.PHASECHK.TRANS64.TRYWAIT P0, [R0+URZ], R3 ;  /* 0x00000003000075a7 */ /* 0x0022a400080011ff */
[----:B--2---:R-:W-:Y:S05]  /*9120*/  @!P0 NANOSLEEP.SYNCS 0x989680 ;  /* 0x009896800000895d */ /* 0x004fea0003900000 */
[----:B------:R-:W2:Y:S02]  /*9130*/  @!P0 SYNCS.PHASECHK.TRANS64 P0, [R0+URZ], R3 ;  /* 0x00000003000085a7 */ /* 0x000ea400080010ff */
[----:B--2---:R-:W-:Y:S05]  /*9140*/  @!P0 BRA `(.L_x_196) ;  /* 0xfffffffc00f08947 */ /* 0x004fea000383ffff */
[----:B------:R-:W-:Y:S05]  /*9150*/  BRA `(.L_x_197) ;  /* 0xffffffa400547947 */ /* 0x000fea000383ffff */
.L_x_66:
[----:B----4-:R-:W-:-:S07]  /*9160*/  MOV R0, UR5 ;  /* 0x0000000500007c02 */ /* 0x010fce0008000f00 */
.L_x_198:
[----:B-1----:R1:W2:Y:S02]  /*9170*/  SYNCS.PHASECHK.TRANS64.TRYWAIT P0, [R0+URZ], R3 ;  /* 0x00000003000075a7 */ /* 0x0022a400080011ff */
[----:B--2---:R-:W-:Y:S05]  /*9180*/  @!P0 NANOSLEEP.SYNCS 0x989680 ;  /* 0x009896800000895d */ /* 0x004fea0003900000 */
[----:B------:R-:W2:Y:S02]  /*9190*/  @!P0 SYNCS.PHASECHK.TRANS64 P0, [R0+URZ], R3 ;  /* 0x00000003000085a7 */ /* 0x000ea400080010ff */
[----:B--2---:R-:W-:Y:S05]  /*91a0*/  @!P0 BRA `(.L_x_198) ;  /* 0xfffffffc00f08947 */ /* 0x004fea000383ffff */
[----:B------:R-:W-:Y:S05]  /*91b0*/  BRA `(.L_x_199) ;  /* 0xffffffa400607947 */ /* 0x000fea000383ffff */
.L_x_67:
[----:B----4-:R-:W-:-:S07]  /*91c0*/  MOV R0, UR5 ;  /* 0x0000000500007c02 */ /* 0x010fce0008000f00 */
.L_x_200:
[----:B-1----:R1:W2:Y:S02]  /*91d0*/  SYNCS.PHASECHK.TRANS64.TRYWAIT P0, [R0+URZ], R3 ;  /* 0x00000003000075a7 */ /* 0x0022a400080011ff */
[----:B--2---:R-:W-:Y:S05]  /*91e0*/  @!P0 NANOSLEEP.SYNCS 0x989680 ;  /* 0x009896800000895d */ /* 0x004fea0003900000 */
[----:B------:R-:W2:Y:S02]  /*91f0*/  @!P0 SYNCS.PHASECHK.TRANS64 P0, [R0+URZ], R3 ;  /* 0x00000003000085a7 */ /* 0x000ea400080010ff */
[----:B--2---:R-:W-:Y:S05]  /*9200*/  @!P0 BRA `(.L_x_200) ;  /* 0xfffffffc00f08947 */ /* 0x004fea000383ffff */
[----:B------:R-:W-:Y:S05]  /*9210*/  BRA `(.L_x_201) ;  /* 0xffffffa4006c7947 */ /* 0x000fea000383ffff */
.L_x_68:
[----:B----4-:R-:W-:-:S07]  /*9220*/  MOV R0, UR5 ;  /* 0x0000000500007c02 */ /* 0x010fce0008000f00 */
.L_x_202:
[----:B-1----:R1:W2:Y:S02]  /*9230*/  SYNCS.PHASECHK.TRANS64.TRYWAIT P0, [R0+URZ], R3 ;  /* 0x00000003000075a7 */ /* 0x0022a400080011ff */
[----:B--2---:R-:W-:Y:S05]  /*9240*/  @!P0 NANOSLEEP.SYNCS 0x989680 ;  /* 0x009896800000895d */ /* 0x004fea0003900000 */
[----:B------:R-:W2:Y:S02]  /*9250*/  @!P0 SYNCS.PHASECHK.TRANS64 P0, [R0+URZ], R3 ;  /* 0x00000003000085a7 */ /* 0x000ea400080010ff */
[----:B--2---:R-:W-:Y:S05]  /*9260*/  @!P0 BRA `(.L_x_202) ;  /* 0xfffffffc00f08947 */ /* 0x004fea000383ffff */
[----:B------:R-:W-:Y:S05]  /*9270*/  BRA `(.L_x_203) ;  /* 0xffffffa400787947 */ /* 0x000fea000383ffff */
.L_x_69:
[----:B----4-:R-:W-:-:S07]  /*9280*/  MOV R0, UR5 ;  /* 0x0000000500007c02 */ /* 0x010fce0008000f00 */
.L_x_204:
[----:B-1----:R1:W2:Y:S02]  /*9290*/  SYNCS.PHASECHK.TRANS64.TRYWAIT P0, [R0+URZ], R3 ;  /* 0x00000003000075a7 */ /* 0x0022a400080011ff */
[----:B--2---:R-:W-:Y:S05]  /*92a0*/  @!P0 NANOSLEEP.SYNCS 0x989680 ;  /* 0x009896800000895d */ /* 0x004fea0003900000 */
[----:B------:R-:W2:Y:S02]  /*92b0*/  @!P0 SYNCS.PHASECHK.TRANS64 P0, [R0+URZ], R3 ;  /* 0x00000003000085a7 */ /* 0x000ea400080010ff */
[----:B--2---:R-:W-:Y:S05]  /*92c0*/  @!P0 BRA `(.L_x_204) ;  /* 0xfffffffc00f08947 */ /* 0x004fea000383ffff */
[----:B------:R-:W-:Y:S05]  /*92d0*/  BRA `(.L_x_205) ;  /* 0xffffffa400847947 */ /* 0x000fea000383ffff */
.L_x_72:
[----:B-1----:R1:W2:Y:S02]  /*92e0*/  SYNCS.PHASECHK.TRANS64.TRYWAIT P0, [R0+URZ+0x2b0], R5 ;  /* 0x0002b005000075a7 */ /* 0x0022a400080011ff */
[----:B--2---:R-:W-:Y:S05]  /*92f0*/  @!P0 NANOSLEEP.SYNCS 0x989680 ;  /* 0x009896800000895d */ /* 0x004fea0003900000 */
[----:B------:R-:W2:Y:S02]  /*9300*/  @!P0 SYNCS.PHASECHK.TRANS64 P0, [R0+URZ+0x2b0], R5 ;  /* 0x0002b005000085a7 */ /* 0x000ea400080010ff */
[----:B--2---:R-:W-:Y:S05]  /*9310*/  @!P0 BRA `(.L_x_72) ;  /* 0xfffffffc00f08947 */ /* 0x004fea000383ffff */
[----:B------:R-:W-:Y:S05]  /*9320*/  BRA `(.L_x_206) ;  /* 0xffffffa400e07947 */ /* 0x000fea000383ffff */
.L_x_73:
[----:B------:R-:W-:-:S07]  /*9330*/  MOV R0, UR5 ;  /* 0x0000000500007c02 */ /* 0x000fce0008000f00 */
.L_x_207:
[----:B-1----:R1:W2:Y:S02]  /*9340*/  SYNCS.PHASECHK.TRANS64.TRYWAIT P0, [R0+URZ+0x260], R5 ;  /* 0x00026005000075a7 */ /* 0x0022a400080011ff */
[----:B--2---:R-:W-:Y:S05]  /*9350*/  @!P0 NANOSLEEP.SYNCS 0x989680 ;  /* 0x009896800000895d */ /* 0x004fea0003900000 */
[----:B------:R-:W2:Y:S02]  /*9360*/  @!P0 SYNCS.PHASECHK.TRANS64 P0, [R0+URZ+0x260], R5 ;  /* 0x00026005000085a7 */ /* 0x000ea400080010ff */
[----:B--2---:R-:W-:Y:S05]  /*9370*/  @!P0 BRA `(.L_x_207) ;  /* 0xfffffffc00f08947 */ /* 0x004fea000383ffff */
[----:B------:R-:W-:Y:S05]  /*9380*/  BRA `(.L_x_208) ;  /* 0xffffffa400f07947 */ /* 0x000fea000383ffff */
.L_x_74:
[----:B-1----:R1:W2:Y:S02]  /*9390*/  SYNCS.PHASECHK.TRANS64.TRYWAIT P1, [R0+URZ+0x250], R5 ;  /* 0x00025005000075a7 */ /* 0x0022a400080211ff */
[----:B--2---:R-:W-:Y:S05]  /*93a0*/  @!P1 NANOSLEEP.SYNCS 0x989680 ;  /* 0x009896800000995d */ /* 0x004fea0003900000 */
[----:B------:R-:W2:Y:S02]  /*93b0*/  @!P1 SYNCS.PHASECHK.TRANS64 P1, [R0+URZ+0x250], R5 ;  /* 0x00025005000095a7 */ /* 0x000ea400080210ff */
[----:B--2---:R-:W-:Y:S05]  /*93c0*/  @!P1 BRA `(.L_x_74) ;  /* 0xfffffffc00f09947 */ /* 0x004fea000383ffff */
[----:B------:R-:W-:Y:S05]  /*93d0*/  BRA `(.L_x_209) ;  /* 0xffffffa800207947 */ /* 0x000fea000383ffff */
.L_x_77:
[----:B------:R-:W-:-:S07]  /*93e0*/  MOV R0, UR5 ;  /* 0x0000000500007c02 */ /* 0x000fce0008000f00 */
.L_x_210:
[----:B-1----:R1:W2:Y:S02]  /*93f0*/  SYNCS.PHASECHK.TRANS64.TRYWAIT P0, [R0+URZ+0x260], R3 ;  /* 0x00026003000075a7 */ /* 0x0022a400080011ff */
[----:B--2---:R-:W-:Y:S05]  /*9400*/  @!P0 NANOSLEEP.SYNCS 0x989680 ;  /* 0x009896800000895d */ /* 0x004fea0003900000 */
[----:B------:R-:W2:Y:S02]  /*9410*/  @!P0 SYNCS.PHASECHK.TRANS64 P0, [R0+URZ+0x260], R3 ;  /* 0x00026003000085a7 */ /* 0x000ea400080010ff */
[----:B--2---:R-:W-:Y:S05]  /*9420*/  @!P0 BRA `(.L_x_210) ;  /* 0xfffffffc00f08947 */ /* 0x004fea000383ffff */
[----:B------:R-:W-:Y:S05]  /*9430*/  BRA `(.L_x_76) ;  /* 0xffffffa800747947 */ /* 0x000fea000383ffff */
.L_x_84:
[----:B-1----:R1:W2:Y:S02]  /*9440*/  SYNCS.PHASECHK.TRANS64.TRYWAIT P1, [R0+URZ+0x250], R5 ;  /* 0x00025005000075a7 */ /* 0x0022a400080211ff */
[----:B--2---:R-:W-:Y:S05]  /*9450*/  @!P1 NANOSLEEP.SYNCS 0x989680 ;  /* 0x009896800000995d */ /* 0x004fea0003900000 */
[----:B------:R-:W2:Y:S02]  /*9460*/  @!P1 SYNCS.PHASECHK.TRANS64 P1, [R0+URZ+0x250], R5 ;  /* 0x00025005000095a7 */ /* 0x000ea400080210ff */
[----:B--2---:R-:W-:Y:S05]  /*9470*/  @!P1 BRA `(.L_x_84) ;  /* 0xfffffffc00f09947 */ /* 0x004fea000383ffff */
[----:B------:R-:W-:Y:S05]  /*9480*/  BRA `(.L_x_211) ;  /* 0xffffffac00c87947 */ /* 0x000fea000383ffff */
.L_x_85:
[----:B------:R-:W-:-:S07]  /*9490*/  MOV R3, UR9 ;  /* 0x0000000900037c02 */ /* 0x000fce0008000f00 */
.L_x_212:
[----:B-1----:R1:W2:Y:S02]  /*94a0*/  SYNCS.PHASECHK.TRANS64.TRYWAIT P0, [R3+URZ+0x290], R0 ;  /* 0x00029000030075a7 */ /* 0x0022a400080011ff */
[----:B--2---:R-:W-:Y:S05]  /*94b0*/  @!P0 NANOSLEEP.SYNCS 0x989680 ;  /* 0x009896800000895d */ /* 0x004fea0003900000 */
[----:B------:R-:W2:Y:S02]  /*94c0*/  @!P0 SYNCS.PHASECHK.TRANS64 P0, [R3+URZ+0x290], R0 ;  /* 0x00029000030085a7 */ /* 0x000ea400080010ff */
[----:B--2---:R-:W-:Y:S05]  /*94d0*/  @!P0 BRA `(.L_x_212) ;  /* 0xfffffffc00f08947 */ /* 0x004fea000383ffff */
[----:B------:R-:W-:Y:S05]  /*94e0*/  BRA `(.L_x_213) ;  /* 0xffffffac00fc7947 */ /* 0x000fea000383ffff */
.L_x_88:
[----:B------:R-:W-:Y:S07]  /*94f0*/  MOV R0, UR7 ;  /* 0x0000000700007c02 */ /* 0x000fee0008000f00 */
.L_x_214:
[----:B-1----:R1:W2:Y:S02]  /*9500*/  SYNCS.PHASECHK.TRANS64.TRYWAIT P0, [R0+URZ], R3 ;  /* 0x00000003000075a7 */ /* 0x0022a400080011ff */
[----:B--2---:R-:W-:Y:S05]  /*9510*/  @!P0 NANOSLEEP.SYNCS 0x989680 ;  /* 0x009896800000895d */ /* 0x004fea0003900000 */
[----:B------:R-:W2:Y:S02]  /*9520*/  @!P0 SYNCS.PHASECHK.TRANS64 P0, [R0+URZ], R3 ;  /* 0x00000003000085a7 */ /* 0x000ea400080010ff */
[----:B--2---:R-:W-:Y:S05]  /*9530*/  @!P0 BRA `(.L_x_214) ;  /* 0xfffffffc00f08947 */ /* 0x004fea000383ffff */
[----:B------:R-:W-:Y:S05]  /*9540*/  BRA `(.L_x_87) ;  /* 0xffffffb000347947 */ /* 0x000fea000383ffff */
.L_x_91:
[----:B------:R-:W-:-:S07]  /*9550*/  MOV R0, UR5 ;  /* 0x0000000500007c02 */ /* 0x000fce0008000f00 */
.L_x_215:
[----:B--2---:R2:W3:Y:S02]  /*9560*/  SYNCS.PHASECHK.TRANS64.TRYWAIT P0, [R0+URZ], R3 ;  /* 0x00000003000075a7 */ /* 0x0044e400080011ff */
[----:B---3--:R-:W-:Y:S05]  /*9570*/  @!P0 NANOSLEEP.SYNCS 0x989680 ;  /* 0x009896800000895d */ /* 0x008fea0003900000 */
[----:B------:R-:W3:Y:S02]  /*9580*/  @!P0 SYNCS.PHASECHK.TRANS64 P0, [R0+URZ], R3 ;  /* 0x00000003000085a7 */ /* 0x000ee400080010ff */
[----:B---3--:R-:W-:Y:S05]  /*9590*/  @!P0 BRA `(.L_x_215) ;  /* 0xfffffffc00f08947 */ /* 0x008fea000383ffff */
[----:B------:R-:W-:Y:S05]  /*95a0*/  BRA `(.L_x_216) ;  /* 0xffffffb000d87947 */ /* 0x000fea000383ffff */
.L_x_92:
[----:B------:R-:W-:-:S07]  /*95b0*/  MOV R0, UR5 ;  /* 0x0000000500007c02 */ /* 0x000fce0008000f00 */
.L_x_217:
[----:B--2---:R2:W3:Y:S02]  /*95c0*/  SYNCS.PHASECHK.TRANS64.TRYWAIT P0, [R0+URZ], R3 ;  /* 0x00000003000075a7 */ /* 0x0044e400080011ff */
[----:B---3--:R-:W-:Y:S05]  /*95d0*/  @!P0 NANOSLEEP.SYNCS 0x989680 ;  /* 0x009896800000895d */ /* 0x008fea0003900000 */
[----:B------:R-:W3:Y:S02]  /*95e0*/  @!P0 SYNCS.PHASECHK.TRANS64 P0, [R0+URZ], R3 ;  /* 0x00000003000085a7 */ /* 0x000ee400080010ff */
[----:B---3--:R-:W-:Y:S05]  /*95f0*/  @!P0 BRA `(.L_x_217) ;  /* 0xfffffffc00f08947 */ /* 0x008fea000383ffff */
[----:B------:R-:W-:Y:S05]  /*9600*/  BRA `(.L_x_218) ;  /* 0xffffffb000e47947 */ /* 0x000fea000383ffff */
.L_x_93:
[----:B------:R-:W-:-:S07]  /*9610*/  MOV R0, UR5 ;  /* 0x0000000500007c02 */ /* 0x000fce0008000f00 */
.L_x_219:
[----:B--2---:R2:W3:Y:S02]  /*9620*/  SYNCS.PHASECHK.TRANS64.TRYWAIT P0, [R0+URZ], R3 ;  /* 0x00000003000075a7 */ /* 0x0044e400080011ff */
[----:B---3--:R-:W-:Y:S05]  /*9630*/  @!P0 NANOSLEEP.SYNCS 0x989680 ;  /* 0x009896800000895d */ /* 0x008fea0003900000 */
[----:B------:R-:W3:Y:S02]  /*9640*/  @!P0 SYNCS.PHASECHK.TRANS64 P0, [R0+URZ], R3 ;  /* 0x00000003000085a7 */ /* 0x000ee400080010ff */
[----:B---3--:R-:W-:Y:S05]  /*9650*/  @!P0 BRA `(.L_x_219) ;  /* 0xfffffffc00f08947 */ /* 0x008fea000383ffff */
[----:B------:R-:W-:Y:S05]  /*9660*/  BRA `(.L_x_220) ;  /* 0xffffffb000f07947 */ /* 0x000fea000383ffff */
.L_x_94:
[----:B------:R-:W-:-:S07]  /*9670*/  MOV R0, UR7 ;  /* 0x0000000700007c02 */ /* 0x000fce0008000f00 */
.L_x_221:
[----:B--2---:R2:W3:Y:S02]  /*9680*/  SYNCS.PHASECHK.TRANS64.TRYWAIT P0, [R0+URZ], R3 ;  /* 0x00000003000075a7 */ /* 0x0044e400080011ff */
[----:B---3--:R-:W-:Y:S05]  /*9690*/  @!P0 NANOSLEEP.SYNCS 0x989680 ;  /* 0x009896800000895d */ /* 0x008fea0003900000 */
[----:B------:R-:W3:Y:S02]  /*96a0*/  @!P0 SYNCS.PHASECHK.TRANS64 P0, [R0+URZ], R3 ;  /* 0x00000003000085a7 */ /* 0x000ee400080010ff */
[----:B---3--:R-:W-:Y:S05]  /*96b0*/  @!P0 BRA `(.L_x_221) ;  /* 0xfffffffc00f08947 */ /* 0x008fea000383ffff */
[----:B------:R-:W-:Y:S05]  /*96c0*/  BRA `(.L_x_222) ;  /* 0xffffffb000fc7947 */ /* 0x000fea000383ffff */
.L_x_99:
[----:B--2---:R2:W3:Y:S02]  /*96d0*/  SYNCS.PHASECHK.TRANS64.TRYWAIT P0, [R0+URZ+0x250], R3 ;  /* 0x00025003000075a7 */ /* 0x0044e400080011ff */
[----:B---3--:R-:W-:Y:S05]  /*96e0*/  @!P0 NANOSLEEP.SYNCS 0x989680 ;  /* 0x009896800000895d */ /* 0x008fea0003900000 */
[----:B------:R-:W3:Y:S02]  /*96f0*/  @!P0 SYNCS.PHASECHK.TRANS64 P0, [R0+URZ+0x250], R3 ;  /* 0x00025003000085a7 */ /* 0x000ee400080010ff */
[----:B---3--:R-:W-:Y:S05]  /*9700*/  @!P0 BRA `(.L_x_99) ;  /* 0xfffffffc00f08947 */ /* 0x008fea000383ffff */
[----:B------:R-:W-:Y:S05]  /*9710*/  BRA `(.L_x_223) ;  /* 0xffffffb800007947 */ /* 0x000fea000383ffff */
.L_x_102:
[----:B------:R-:W-:Y:S07]  /*9720*/  MOV R0, UR7 ;  /* 0x0000000700007c02 */ /* 0x000fee0008000f00 */
.L_x_224:
[----:B--2---:R2:W3:Y:S02]  /*9730*/  SYNCS.PHASECHK.TRANS64.TRYWAIT P0, [R0+URZ+0x248], R3 ;  /* 0x00024803000075a7 */ /* 0x0044e400080011ff */
[----:B---3--:R-:W-:Y:S05]  /*9740*/  @!P0 NANOSLEEP.SYNCS 0x989680 ;  /* 0x009896800000895d */ /* 0x008fea0003900000 */
[----:B------:R-:W3:Y:S02]  /*9750*/  @!P0 SYNCS.PHASECHK.TRANS64 P0, [R0+URZ+0x248], R3 ;  /* 0x00024803000085a7 */ /* 0x000ee400080010ff */
[----:B---3--:R-:W-:Y:S05]  /*9760*/  @!P0 BRA `(.L_x_224) ;  /* 0xfffffffc00f08947 */ /* 0x008fea000383ffff */
[----:B------:R-:W-:Y:S05]  /*9770*/  BRA `(.L_x_101) ;  /* 0xffffffb800e07947 */ /* 0x000fea000383ffff */
.L_x_105:
[----:B--2---:R-:W-:Y:S07]  /*9780*/  MOV R3, UR7 ;  /* 0x0000000700037c02 */ /* 0x004fee0008000f00 */
.L_x_225:
[----:B-1----:R1:W2:Y:S02]  /*9790*/  SYNCS.PHASECHK.TRANS64.TRYWAIT P0, [R3+URZ+0x230], R12 ;  /* 0x0002300c030075a7 */ /* 0x0022a400080011ff */
[----:B--2---:R-:W-:Y:S05]  /*97a0*/  @!P0 NANOSLEEP.SYNCS 0x989680 ;  /* 0x009896800000895d */ /* 0x004fea0003900000 */
[----:B------:R-:W2:Y:S02]  /*97b0*/  @!P0 SYNCS.PHASECHK.TRANS64 P0, [R3+URZ+0x230], R12 ;  /* 0x0002300c030085a7 */ /* 0x000ea400080010ff */
[----:B--2---:R-:W-:Y:S05]  /*97c0*/  @!P0 BRA `(.L_x_225) ;  /* 0xfffffffc00f08947 */ /* 0x004fea000383ffff */
[----:B------:R-:W-:Y:S05]  /*97d0*/  BRA `(.L_x_226) ;  /* 0xffffffbc00587947 */ /* 0x000fea000383ffff */
.L_x_106:
[----:B------:R-:W-:Y:S07]  /*97e0*/  MOV R3, UR7 ;  /* 0x0000000700037c02 */ /* 0x000fee0008000f00 */
.L_x_227:
[----:B-1----:R1:W2:Y:S02]  /*97f0*/  SYNCS.PHASECHK.TRANS64.TRYWAIT P0, [R3+URZ+0x238], R12 ;  /* 0x0002380c030075a7 */ /* 0x0022a400080011ff */
[----:B--2---:R-:W-:Y:S05]  /*9800*/  @!P0 NANOSLEEP.SYNCS 0x989680 ;  /* 0x009896800000895d */ /* 0x004fea0003900000 */
[----:B------:R-:W2:Y:S02]  /*9810*/  @!P0 SYNCS.PHASECHK.TRANS64 P0, [R3+URZ+0x238], R12 ;  /* 0x0002380c030085a7 */ /* 0x000ea400080010ff */
[----:B--2---:R-:W-:Y:S05]  /*9820*/  @!P0 BRA `(.L_x_227) ;  /* 0xfffffffc00f08947 */ /* 0x004fea000383ffff */
[----:B------:R-:W-:Y:S05]  /*9830*/  BRA `(.L_x_228) ;  /* 0xffffffbc00d87947 */ /* 0x000fea000383ffff */
.L_x_108:
[----:B------:R-:W-:-:S07]  /*9840*/  MOV R0, UR7 ;  /* 0x0000000700007c02 */ /* 0x000fce0008000f00 */
.L_x_229:
[----:B-1----:R1:W3:Y:S02]  /*9850*/  SYNCS.PHASECHK.TRANS64.TRYWAIT P0, [R0+URZ+0x230], R3 ;  /* 0x00023003000075a7 */ /* 0x0022e400080011ff */
[----:B---3--:R-:W-:Y:S05]  /*9860*/  @!P0 NANOSLEEP.SYNCS 0x989680 ;  /* 0x009896800000895d */ /* 0x008fea0003900000 */
[----:B------:R-:W3:Y:S02]  /*9870*/  @!P0 SYNCS.PHASECHK.TRANS64 P0, [R0+URZ+0x230], R3 ;  /* 0x00023003000085a7 */ /* 0x000ee400080010ff */
[----:B---3--:R-:W-:Y:S05]  /*9880*/  @!P0 BRA `(.L_x_229) ;  /* 0xfffffffc00f08947 */ /* 0x008fea000383ffff */
[----:B------:R-:W-:Y:S05]  /*9890*/  BRA `(.L_x_230) ;  /* 0xffffffc000487947 */ /* 0x000fea000383ffff */
.L_x_110:
[----:B--2---:R2:W4:Y:S02]  /*98a0*/  SYNCS.PHASECHK.TRANS64.TRYWAIT P0, [R0+URZ+0x250], R3 ;  /* 0x00025003000075a7 */ /* 0x00452400080011ff */
[----:B----4-:R-:W-:Y:S05]  /*98b0*/  @!P0 NANOSLEEP.SYNCS 0x989680 ;  /* 0x009896800000895d */ /* 0x010fea0003900000 */
[----:B------:R-:W4:Y:S02]  /*98c0*/  @!P0 SYNCS.PHASECHK.TRANS64 P0, [R0+URZ+0x250], R3 ;  /* 0x00025003000085a7 */ /* 0x000f2400080010ff */
[----:B----4-:R-:W-:Y:S05]  /*98d0*/  @!P0 BRA `(.L_x_110) ;  /* 0xfffffffc00f08947 */ /* 0x010fea000383ffff */
[----:B------:R-:W-:Y:S05]  /*98e0*/  BRA `(.L_x_231) ;  /* 0xffffffc400147947 */ /* 0x000fea000383ffff */
.L_x_121:
[----:B-1----:R1:W3:Y:S02]  /*98f0*/  SYNCS.PHASECHK.TRANS64.TRYWAIT P1, [R0+URZ+0x220], R3 ;  /* 0x00022003000075a7 */ /* 0x0022e400080211ff */
[----:B---3--:R-:W-:Y:S05]  /*9900*/  @!P1 NANOSLEEP.SYNCS 0x989680 ;  /* 0x009896800000995d */ /* 0x008fea0003900000 */
[----:B------:R-:W3:Y:S02]  /*9910*/  @!P1 SYNCS.PHASECHK.TRANS64 P1, [R0+URZ+0x220], R3 ;  /* 0x00022003000095a7 */ /* 0x000ee400080210ff */
[----:B---3--:R-:W-:Y:S05]  /*9920*/  @!P1 BRA `(.L_x_121) ;  /* 0xfffffffc00f09947 */ /* 0x008fea000383ffff */
[----:B------:R-:W-:Y:S05]  /*9930*/  BRA `(.L_x_120) ;  /* 0xffffffd0002c7947 */ /* 0x000fea000383ffff */
.L_x_123:
[----:B-1----:R1:W4:Y:S02]  /*9940*/  SYNCS.PHASECHK.TRANS64.TRYWAIT P0, [R113+URZ+0x270], R2 ;  /* 0x00027002710075a7 */ /* 0x00232400080011ff */
[----:B----4-:R-:W-:Y:S05]  /*9950*/  @!P0 NANOSLEEP.SYNCS 0x989680 ;  /* 0x009896800000895d */ /* 0x010fea0003900000 */
[----:B------:R-:W4:Y:S02]  /*9960*/  @!P0 SYNCS.PHASECHK.TRANS64 P0, [R113+URZ+0x270], R2 ;  /* 0x00027002710085a7 */ /* 0x000f2400080010ff */
[----:B----4-:R-:W-:Y:S05]  /*9970*/  @!P0 BRA `(.L_x_123) ;  /* 0xfffffffc00f08947 */ /* 0x010fea000383ffff */
[----:B------:R-:W-:Y:S05]  /*9980*/  BRA `(.L_x_122) ;  /* 0xffffffd000807947 */ /* 0x000fea000383ffff */
.L_x_131:
[----:B--2---:R2:W3:Y:S02]  /*9990*/  SYNCS.PHASECHK.TRANS64.TRYWAIT P0, [R32+URZ+0x220], R3 ;  /* 0x00022003200075a7 */ /* 0x0044e400080011ff */
[----:B---3--:R-:W-:Y:S05]  /*99a0*/  @!P0 NANOSLEEP.SYNCS 0x989680 ;  /* 0x009896800000895d */ /* 0x008fea0003900000 */
[----:B------:R-:W3:Y:S02]  /*99b0*/  @!P0 SYNCS.PHASECHK.TRANS64 P0, [R32+URZ+0x220], R3 ;  /* 0x00022003200085a7 */ /* 0x000ee400080010ff */
[----:B---3--:R-:W-:Y:S05]  /*99c0*/  @!P0 BRA `(.L_x_131) ;  /* 0xfffffffc00f08947 */ /* 0x008fea000383ffff */
[----:B------:R-:W-:Y:S05]  /*99d0*/  BRA `(.L_x_130) ;  /* 0xffffffdc00707947 */ /* 0x000fea000383ffff */
        .weak           $__internal_0_$__cuda_sm10x_tcgen05_guardrail_trap_col_being_dealloced_not_returned_by_alloc
        .type           $__internal_0_$__cuda_sm10x_tcgen05_guardrail_trap_col_being_dealloced_not_returned_by_alloc,@function
        .size           $__internal_0_$__cuda_sm10x_tcgen05_guardrail_trap_col_being_dealloced_not_returned_by_alloc,($__internal_1_$__cuda_sm10x_tcgen05_guardrail_trap_phase_invalid_during_alloc - $__internal_0_$__cuda_sm10x_tcgen05_guardrail_trap_col_being_dealloced_not_returned_by_alloc)
$__internal_0_$__cuda_sm10x_tcgen05_guardrail_trap_col_being_dealloced_not_returned_by_alloc:
[----:B------:R-:W-:Y:S05]  /*99e0*/  BPT.TRAP 0x1 ;  /* 0x000000040000795c */ /* 0x000fea0000300000 */
[----:B------:R-:W-:-:S04]  /*99f0*/  HFMA2 R3, -RZ, RZ, 0, 0 ;  /* 0x00000000ff037431 */ /* 0x000fc800000001ff */
[----:B------:R-:W-:Y:S05]  /*9a00*/  RET.REL.NODEC R2 `(_ZN7cutlass13device_kernelINS_4gemm6kernel13GemmUniversalIN4cute5tupleIJiiiiEEENS1_10collective13CollectiveMmaINS1_35MainloopSm100TmaUmmaWarpSpecializedILi34ELi2ELi4ENS5_IJNS4_1CILi1EEESB_SB_EEEEENS5_IJNSA_ILi64EEENSA_ILi128EEENSA_ILi32EEEEEENS_12float_e5m2_tENS5_IJlSB_lEEENS_12float_e4m3_tENS5_IJSB_llEEENS4_8TiledMMAINS4_8MMA_AtomIJNS4_10MMA_TraitsINS4_19SM100_MMA_F8F6F4_SSEJSI_SK_fSE_SF_NS4_17integral_constantINS4_4UMMA5MajorELSS_0EEENSQ_ISS_LSS_1EEENSQ_INSR_7ScaleInELSV_0EEESW_EEEEEENS4_6LayoutISC_NS5_IJNSA_ILi0EEES10_S10_EEEEENS5_IJNS4_10UnderscoreES13_S13_EEEEENS4_13SM90_TMA_LOADENS4_14ComposedLayoutINS4_7SwizzleILi1ELi4ELi3EEENS4_18smem_ptr_flag_bitsILi8EEENSZ_INS5_IJNSA_ILi8EEESG_EEENS5_IJSG_SB_EEEEEEEvNS4_8identityES16_NS17_INS18_ILi3ELi4ELi3EEES1B_NSZ_INS5_IJSF_S1C_EEENS5_IJSB_SF_EEEEEEEvS1H_EENS_8epilogue10collective18CollectiveEpilogueINS1O_23Sm100TmaWarpSpecializedILi2ELi2ELi32ELb0ELb0EEEJSH_NS5_IJNSZ_ISE_SB_EES1T_EEESI_SJ_SI_SJ_NS1O_6fusion15FusionCallbacksIS1S_NS1V_17LinearCombinationISI_fSI_fLNS_15FloatRoundStyleE2EEESH_S1U_JEEENS4_5SM1004TMEM4LOAD26SM100_TMEM_LOAD_16dp32b32xES16_NS17_INS18_ILi2ELi4ELi3EEES1B_NSZ_INS5_IJS1C_SE_EEENS5_IJSE_SB_EEEEEEENS4_39AutoVectorizingCopyWithAssumedAlignmentILi128EEENS4_14SM90_TMA_STOREES29_S2B_S2B_EEEvvEEEEvNT_6ParamsE) ;  /* 0xffffff64027c7950 */ /* 0x000fea0003c3ffff */
        .weak           $__internal_1_$__cuda_sm10x_tcgen05_guardrail_trap_phase_invalid_during_alloc
        .type           $__internal_1_$__cuda_sm10x_tcgen05_guardrail_trap_phase_invalid_during_alloc,@function
        .size           $__internal_1_$__cuda_sm10x_tcgen05_guardrail_trap_phase_invalid_during_alloc,($__internal_2_$__cuda_sm10x_tcgen05_guardrail_trap_unallocated_columns_being_dealloced - $__internal_1_$__cuda_sm10x_tcgen05_guardrail_trap_phase_invalid_during_alloc)
$__internal_1_$__cuda_sm10x_tcgen05_guardrail_trap_phase_invalid_during_alloc:
[----:B------:R-:W-:Y:S05]  /*9a10*/  BPT.TRAP 0x1 ;  /* 0x000000040000795c */ /* 0x000fea0000300000 */
[----:B------:R-:W-:-:S04]  /*9a20*/  MOV R3, 0x0 ;  /* 0x0000000000037802 */ /* 0x000fc80000000f00 */
[----:B------:R-:W-:Y:S05]  /*9a30*/  RET.REL.NODEC R2 `(_ZN7cutlass13device_kernelINS_4gemm6kernel13GemmUniversalIN4cute5tupleIJiiiiEEENS1_10collective13CollectiveMmaINS1_35MainloopSm100TmaUmmaWarpSpecializedILi34ELi2ELi4ENS5_IJNS4_1CILi1EEESB_SB_EEEEENS5_IJNSA_ILi64EEENSA_ILi128EEENSA_ILi32EEEEEENS_12float_e5m2_tENS5_IJlSB_lEEENS_12float_e4m3_tENS5_IJSB_llEEENS4_8TiledMMAINS4_8MMA_AtomIJNS4_10MMA_TraitsINS4_19SM100_MMA_F8F6F4_SSEJSI_SK_fSE_SF_NS4_17integral_constantINS4_4UMMA5MajorELSS_0EEENSQ_ISS_LSS_1EEENSQ_INSR_7ScaleInELSV_0EEESW_EEEEEENS4_6LayoutISC_NS5_IJNSA_ILi0EEES10_S10_EEEEENS5_IJNS4_10UnderscoreES13_S13_EEEEENS4_13SM90_TMA_LOADENS4_14ComposedLayoutINS4_7SwizzleILi1ELi4ELi3EEENS4_18smem_ptr_flag_bitsILi8EEENSZ_INS5_IJNSA_ILi8EEESG_EEENS5_IJSG_SB_EEEEEEEvNS4_8identityES16_NS17_INS18_ILi3ELi4ELi3EEES1B_NSZ_INS5_IJSF_S1C_EEENS5_IJSB_SF_EEEEEEEvS1H_EENS_8epilogue10collective18CollectiveEpilogueINS1O_23Sm100TmaWarpSpecializedILi2ELi2ELi32ELb0ELb0EEEJSH_NS5_IJNSZ_ISE_SB_EES1T_EEESI_SJ_SI_SJ_NS1O_6fusion15FusionCallbacksIS1S_NS1V_17LinearCombinationISI_fSI_fLNS_15FloatRoundStyleE2EEESH_S1U_JEEENS4_5SM1004TMEM4LOAD26SM100_TMEM_LOAD_16dp32b32xES16_NS17_INS18_ILi2ELi4ELi3EEES1B_NSZ_INS5_IJS1C_SE_EEENS5_IJSE_SB_EEEEEEENS4_39AutoVectorizingCopyWithAssumedAlignmentILi128EEENS4_14SM90_TMA_STOREES29_S2B_S2B_EEEvvEEEEvNT_6ParamsE) ;  /* 0xffffff6402707950 */ /* 0x000fea0003c3ffff */
        .weak           $__internal_2_$__cuda_sm10x_tcgen05_guardrail_trap_unallocated_columns_being_dealloced
        .type           $__internal_2_$__cuda_sm10x_tcgen05_guardrail_trap_unallocated_columns_being_dealloced,@function
        .size           $__internal_2_$__cuda_sm10x_tcgen05_guardrail_trap_unallocated_columns_being_dealloced,(.L_x_233 - $__internal_2_$__cuda_sm10x_tcgen05_guardrail_trap_unallocated_columns_being_dealloced)
$__internal_2_$__cuda_sm10x_tcgen05_guardrail_trap_unallocated_columns_being_dealloced:
[----:B------:R-:W-:Y:S05]  /*9a40*/  BPT.TRAP 0x1 ;  /* 0x000000040000795c */ /* 0x000fea0000300000 */
[----:B------:R-:W-:-:S04]  /*9a50*/  HFMA2 R3, -RZ, RZ, 0, 0 ;  /* 0x00000000ff037431 */ /* 0x000fc800000001ff */
[----:B------:R-:W-:Y:S05]  /*9a60*/  RET.REL.NODEC R2 `(_ZN7cutlass13device_kernelINS_4gemm6kernel13GemmUniversalIN4cute5tupleIJiiiiEEENS1_10collective13CollectiveMmaINS1_35MainloopSm100TmaUmmaWarpSpecializedILi34ELi2ELi4ENS5_IJNS4_1CILi1EEESB_SB_EEEEENS5_IJNSA_ILi64EEENSA_ILi128EEENSA_ILi32EEEEEENS_12float_e5m2_tENS5_IJlSB_lEEENS_12float_e4m3_tENS5_IJSB_llEEENS4_8TiledMMAINS4_8MMA_AtomIJNS4_10MMA_TraitsINS4_19SM100_MMA_F8F6F4_SSEJSI_SK_fSE_SF_NS4_17integral_constantINS4_4UMMA5MajorELSS_0EEENSQ_ISS_LSS_1EEENSQ_INSR_7ScaleInELSV_0EEESW_EEEEEENS4_6LayoutISC_NS5_IJNSA_ILi0EEES10_S10_EEEEENS5_IJNS4_10UnderscoreES13_S13_EEEEENS4_13SM90_TMA_LOADENS4_14ComposedLayoutINS4_7SwizzleILi1ELi4ELi3EEENS4_18smem_ptr_flag_bitsILi8EEENSZ_INS5_IJNSA_ILi8EEESG_EEENS5_IJSG_SB_EEEEEEEvNS4_8identityES16_NS17_INS18_ILi3ELi4ELi3EEES1B_NSZ_INS5_IJSF_S1C_EEENS5_IJSB_SF_EEEEEEEvS1H_EENS_8epilogue10collective18CollectiveEpilogueINS1O_23Sm100TmaWarpSpecializedILi2ELi2ELi32ELb0ELb0EEEJSH_NS5_IJNSZ_ISE_SB_EES1T_EEESI_SJ_SI_SJ_NS1O_6fusion15FusionCallbacksIS1S_NS1V_17LinearCombinationISI_fSI_fLNS_15FloatRoundStyleE2EEESH_S1U_JEEENS4_5SM1004TMEM4LOAD26SM100_TMEM_LOAD_16dp32b32xES16_NS17_INS18_ILi2ELi4ELi3EEES1B_NSZ_INS5_IJS1C_SE_EEENS5_IJSE_SB_EEEEEEENS4_39AutoVectorizingCopyWithAssumedAlignmentILi128EEENS4_14SM90_TMA_STOREES29_S2B_S2B_EEEvvEEEEvNT_6ParamsE) ;  /* 0xffffff6402647950 */ /* 0x000fea0003c3ffff */
.L_x_232:
[----:B------:R-:W-:-:S00]  /*9a70*/  BRA `(.L_x_232) ;  /* 0xfffffffc00fc7947 */ /* 0x000fc0000383ffff */
[----:B------:R-:W-:-:S00]  /*9a80*/  NOP ;  /* 0x0000000000007918 */ /* 0x000fc00000000000 */
[----:B------:R-:W-:-:S00]  /*9a90*/  NOP ;  /* 0x0000000000007918 */ /* 0x000fc00000000000 */
[----:B------:R-:W-:-:S00]  /*9aa0*/  NOP ;  /* 0x0000000000007918 */ /* 0x000fc00000000000 */
[----:B------:R-:W-:-:S00]  /*9ab0*/  NOP ;  /* 0x0000000000007918 */ /* 0x000fc00000000000 */
[----:B------:R-:W-:-:S00]  /*9ac0*/  NOP ;  /* 0x0000000000007918 */ /* 0x000fc00000000000 */
[----:B------:R-:W-:-:S00]  /*9ad0*/  NOP ;  /* 0x0000000000007918 */ /* 0x000fc00000000000 */
[----:B------:R-:W-:-:S00]  /*9ae0*/  NOP ;  /* 0x0000000000007918 */ /* 0x000fc00000000000 */
[----:B------:R-:W-:-:S00]  /*9af0*/  NOP ;  /* 0x0000000000007918 */ /* 0x000fc00000000000 */
.L_x_233:


//--------------------- .nv.global.init           --------------------------
	.section	.nv.global.init,"aw",@progbits
.nv.global.init:
	.type		$str$27,@object
	.size		$str$27,($str$28 - $str$27)
$str$27:
        /*0000*/ 	.byte	0x28, 0x61, 0x64, 0x64, 0x72, 0x65, 0x73, 0x73, 0x20, 0x26, 0x20, 0x6d, 0x61, 0x73, 0x6b, 0x29
        /*0010*/ 	.byte	0x20, 0x3d, 0x3d, 0x20, 0x30, 0x00
	.type		$str$28,@object
	.size		$str$28,($str$26 - $str$28)
$str$28:
        /*0016*/ 	.byte	0x2f, 0x74, 0x6d, 0x70, 0x2f, 0x63, 0x75, 0x74, 0x6c, 0x61, 0x73, 0x73, 0x5f, 0x73, 0x77, 0x65
        /*0026*/ 	.byte	0x65, 0x70, 0x5f, 0x73, 0x72, 0x63, 0x2f, 0x69, 0x6e, 0x63, 0x6c, 0x75, 0x64, 0x65, 0x2f, 0x63
        /*0036*/ 	.byte	0x75, 0x74, 0x65, 0x2f, 0x70, 0x6f, 0x69, 0x6e, 0x74, 0x65, 0x72, 0x5f, 0x66, 0x6c, 0x61, 0x67
        /*0046*/ 	.byte	0x67, 0x65, 0x64, 0x2e, 0x68, 0x70, 0x70, 0x00
	.type		$str$26,@object
	.size		$str$26,($str$25 - $str$26)
$str$26:
        /*004e*/ 	.byte	0x2f, 0x74, 0x6d, 0x70, 0x2f, 0x63, 0x75, 0x74, 0x6c, 0x61, 0x73, 0x73, 0x5f, 0x73, 0x77, 0x65
        /*005e*/ 	.byte	0x65, 0x70, 0x5f, 0x73, 0x72, 0x63, 0x2f, 0x69, 0x6e, 0x63, 0x6c, 0x75, 0x64, 0x65, 0x2f, 0x63
        /*006e*/ 	.byte	0x75, 0x74, 0x65, 0x2f, 0x61, 0x74, 0x6f, 0x6d, 0x2f, 0x63, 0x6f, 0x70, 0x79, 0x5f, 0x74, 0x72
        /*007e*/ 	.byte	0x61, 0x69, 0x74, 0x73, 0x5f, 0x73, 0x6d, 0x31, 0x30, 0x30, 0x2e, 0x68, 0x70, 0x70, 0x00
	.type		$str$25,@object
	.size		$str$25,(__unnamed_1 - $str$25)
$str$25:
        /*008d*/ 	.byte	0x28, 0x28, 0x75, 0x69, 0x6e, 0x74, 0x33, 0x32, 0x5f, 0x74, 0x28, 0x74, 0x68, 0x72, 0x65, 0x61
        /*009d*/ 	.byte	0x64, 0x49, 0x64, 0x78, 0x2e, 0x78, 0x29, 0x20, 0x2f, 0x20, 0x33, 0x32, 0x29, 0x20, 0x25, 0x20
        /*00ad*/ 	.byte	0x34, 0x29, 0x20, 0x3d, 0x3d, 0x20, 0x28, 0x28, 0x28, 0x74, 0x6d, 0x65, 0x6d, 0x5f, 0x61, 0x64
        /*00bd*/ 	.byte	0x64, 0x72, 0x20, 0x3e, 0x3e, 0x20, 0x31, 0x36, 0x29, 0x20, 0x2f, 0x20, 0x33, 0x32, 0x29, 0x20
        /*00cd*/ 	.byte	0x25, 0x20, 0x34, 0x29, 0x00
	.type		__unnamed_1,@object
	.size		__unnamed_1,(__unnamed_2 - __unnamed_1)
__unnamed_1:
        /*00d2*/ 	.byte	0x61, 0x75, 0x74, 0x6f, 0x20, 0x63, 0x75, 0x74, 0x65, 0x3a, 0x3a, 0x61, 0x73, 0x5f, 0x70, 0x6f
        /* <DEDUP_REMOVED lines=24> */
        /*0262*/ 	.byte	0x3c, 0x34, 0x30, 0x39, 0x36, 0x3e, 0x3e, 0x3e, 0x3e, 0x5d, 0x00
	.type		__unnamed_2,@object
	.size		__unnamed_2,(.L_2 - __unnamed_2)
__unnamed_2:
        /* <DEDUP_REMOVED lines=40> */
        /*04ed*/ 	.byte	0x74, 0x65, 0x3a, 0x3a, 0x43, 0x3c, 0x30, 0x3e, 0x3e, 0x3e, 0x3e, 0x5d, 0x00
.L_2:


//--------------------- .nv.shared._ZN7cutlass13device_kernelINS_4gemm6kernel13GemmUniversalIN4cute5tupleIJiiiiEEENS1_10collective13CollectiveMmaINS1_35MainloopSm100TmaUmmaWarpSpecializedILi34ELi2ELi4ENS5_IJNS4_1CILi1EEESB_SB_EEEEENS5_IJNSA_ILi64EEENSA_ILi128EEENSA_ILi32EEEEEENS_12float_e5m2_tENS5_IJlSB_lEEENS_12float_e4m3_tENS5_IJSB_llEEENS4_8TiledMMAINS4_8MMA_AtomIJNS4_10MMA_TraitsINS4_19SM100_MMA_F8F6F4_SSEJSI_SK_fSE_SF_NS4_17integral_constantINS4_4UMMA5MajorELSS_0EEENSQ_ISS_LSS_1EEENSQ_INSR_7ScaleInELSV_0EEESW_EEEEEENS4_6LayoutISC_NS5_IJNSA_ILi0EEES10_S10_EEEEENS5_IJNS4_10UnderscoreES13_S13_EEEEENS4_13SM90_TMA_LOADENS4_14ComposedLayoutINS4_7SwizzleILi1ELi4ELi3EEENS4_18smem_ptr_flag_bitsILi8EEENSZ_INS5_IJNSA_ILi8EEESG_EEENS5_IJSG_SB_EEEEEEEvNS4_8identityES16_NS17_INS18_ILi3ELi4ELi3EEES1B_NSZ_INS5_IJSF_S1C_EEENS5_IJSB_SF_EEEEEEEvS1H_EENS_8epilogue10collective18CollectiveEpilogueINS1O_23Sm100TmaWarpSpecializedILi2ELi2ELi32ELb0ELb0EEEJSH_NS5_IJNSZ_ISE_SB_EES1T_EEESI_SJ_SI_SJ_NS1O_6fusion15FusionCallbacksIS1S_NS1V_17LinearCombinationISI_fSI_fLNS_15FloatRoundStyleE2EEESH_S1U_JEEENS4_5SM1004TMEM4LOAD26SM100_TMEM_LOAD_16dp32b32xES16_NS17_INS18_ILi2ELi4ELi3EEES1B_NSZ_INS5_IJS1C_SE_EEENS5_IJSE_SB_EEEEEEENS4_39AutoVectorizingCopyWithAssumedAlignmentILi128EEENS4_14SM90_TMA_STOREES29_S2B_S2B_EEEvvEEEEvNT_6ParamsE --------------------------
	.section	.nv.shared._ZN7cutlass13device_kernelINS_4gemm6kernel13GemmUniversalIN4cute5tupleIJiiiiEEENS1_10collective13CollectiveMmaINS1_35MainloopSm100TmaUmmaWarpSpecializedILi34ELi2ELi4ENS5_IJNS4_1CILi1EEESB_SB_EEEEENS5_IJNSA_ILi64EEENSA_ILi128EEENSA_ILi32EEEEEENS_12float_e5m2_tENS5_IJlSB_lEEENS_12float_e4m3_tENS5_IJSB_llEEENS4_8TiledMMAINS4_8MMA_AtomIJNS4_10MMA_TraitsINS4_19SM100_MMA_F8F6F4_SSEJSI_SK_fSE_SF_NS4_17integral_constantINS4_4UMMA5MajorELSS_0EEENSQ_ISS_LSS_1EEENSQ_INSR_7ScaleInELSV_0EEESW_EEEEEENS4_6LayoutISC_NS5_IJNSA_ILi0EEES10_S10_EEEEENS5_IJNS4_10UnderscoreES13_S13_EEEEENS4_13SM90_TMA_LOADENS4_14ComposedLayoutINS4_7SwizzleILi1ELi4ELi3EEENS4_18smem_ptr_flag_bitsILi8EEENSZ_INS5_IJNSA_ILi8EEESG_EEENS5_IJSG_SB_EEEEEEEvNS4_8identityES16_NS17_INS18_ILi3ELi4ELi3EEES1B_NSZ_INS5_IJSF_S1C_EEENS5_IJSB_SF_EEEEEEEvS1H_EENS_8epilogue10collective18CollectiveEpilogueINS1O_23Sm100TmaWarpSpecializedILi2ELi2ELi32ELb0ELb0EEEJSH_NS5_IJNSZ_ISE_SB_EES1T_EEESI_SJ_SI_SJ_NS1O_6fusion15FusionCallbacksIS1S_NS1V_17LinearCombinationISI_fSI_fLNS_15FloatRoundStyleE2EEESH_S1U_JEEENS4_5SM1004TMEM4LOAD26SM100_TMEM_LOAD_16dp32b32xES16_NS17_INS18_ILi2ELi4ELi3EEES1B_NSZ_INS5_IJS1C_SE_EEENS5_IJSE_SB_EEEEEEENS4_39AutoVectorizingCopyWithAssumedAlignmentILi128EEENS4_14SM90_TMA_STOREES29_S2B_S2B_EEEvvEEEEvNT_6ParamsE,"aw",@nobits
	.sectionflags	@""
	.align	16
	.zero		1024


//--------------------- .nv.shared.reserved.0     --------------------------
	.section	.nv.shared.reserved.0,"aw",@nobits
	.weak		__nv_reservedSMEM_offset_0_alias
	.size		__nv_reservedSMEM_offset_0_alias, 0, 64
	.other		__nv_reservedSMEM_offset_0_alias,@"STO_CUDA_RESERVED_SHARED STV_DEFAULT"
__nv_reservedSMEM_offset_0_alias:
	.zero		0
.nv.shared.reserved.0:
	.zero		64
	.weak		__nv_reservedSMEM_tcgen05_partition
	.type		__nv_reservedSMEM_tcgen05_partition,@object
	.size		__nv_reservedSMEM_tcgen05_partition,(.L_0 - __nv_reservedSMEM_tcgen05_partition)
__nv_reservedSMEM_tcgen05_partition:
	.zero		32
.L_0:


//--------------------- .nv.global                --------------------------
	.section	.nv.global,"aw",@nobits
.nv.global:
	.type		_ZN40_INTERNAL_582ca31d_4_k_cu_f3cdfc66_264464cute1_E,@object
	.size		_ZN40_INTERNAL_582ca31d_4_k_cu_f3cdfc66_264464cute1_E,(_ZN40_INTERNAL_582ca31d_4_k_cu_f3cdfc66_264464cuda3std3__45__cpo6cbeginE - _ZN40_INTERNAL_582ca31d_4_k_cu_f3cdfc66_264464cute1_E)
_ZN40_INTERNAL_582ca31d_4_k_cu_f3cdfc66_264464cute1_E:
	.zero		1
	.type		_ZN40_INTERNAL_582ca31d_4_k_cu_f3cdfc66_264464cuda3std3__45__cpo6cbeginE,@object
	.size		_ZN40_INTERNAL_582ca31d_4_k_cu_f3cdfc66_264464cuda3std3__45__cpo6cbeginE,(_ZN40_INTERNAL_582ca31d_4_k_cu_f3cdfc66_264464cuda3std3__48in_placeE - _ZN40_INTERNAL_582ca31d_4_k_cu_f3cdfc66_264464cuda3std3__45__cpo6cbeginE)
_ZN40_INTERNAL_582ca31d_4_k_cu_f3cdfc66_264464cuda3std3__45__cpo6cbeginE:
	.zero		1
	.type		_ZN40_INTERNAL_582ca31d_4_k_cu_f3cdfc66_264464cuda3std3__48in_placeE,@object
	.size		_ZN40_INTERNAL_582ca31d_4_k_cu_f3cdfc66_264464cuda3std3__48in_placeE,(_ZN40_INTERNAL_582ca31d_4_k_cu_f3cdfc66_264464cuda3std6ranges3__45__cpo9iter_moveE - _ZN40_INTERNAL_582ca31d_4_k_cu_f3cdfc66_264464cuda3std3__48in_placeE)
_ZN40_INTERNAL_582ca31d_4_k_cu_f3cdfc66_264464cuda3std3__48in_placeE:
	.zero		1
	.type		_ZN40_INTERNAL_582ca31d_4_k_cu_f3cdfc66_264464cuda3std6ranges3__45__cpo9iter_moveE,@object
	.size		_ZN40_INTERNAL_582ca31d_4_k_cu_f3cdfc66_264464cuda3std6ranges3__45__cpo9iter_moveE,(_ZN40_INTERNAL_582ca31d_4_k_cu_f3cdfc66_264464cuda3std3__45__cpo5beginE - _ZN40_INTERNAL_582ca31d_4_k_cu_f3cdfc66_264464cuda3std6ranges3__45__cpo9iter_moveE)
_ZN40_INTERNAL_582ca31d_4_k_cu_f3cdfc66_264464cuda3std6ranges3__45__cpo9iter_moveE:
	.zero		1
	.type		_ZN40_INTERNAL_582ca31d_4_k_cu_f3cdfc66_264464cuda3std3__45__cpo5beginE,@object
	.size		_ZN40_INTERNAL_582ca31d_4_k_cu_f3cdfc66_264464cuda3std3__45__cpo5beginE,(_ZN40_INTERNAL_582ca31d_4_k_cu_f3cdfc66_264464cuda3std3__442_GLOBAL__N__582ca31d_4_k_cu_f3cdfc66_264466ignoreE - _ZN40_INTERNAL_582ca31d_4_k_cu_f3cdfc66_264464cuda3std3__45__cpo5beginE)
_ZN40_INTERNAL_582ca31d_4_k_cu_f3cdfc66_264464cuda3std3__45__cpo5beginE:
	.zero		1
	.type		_ZN40_INTERNAL_582ca31d_4_k_cu_f3cdfc66_264464cuda3std3__442_GLOBAL__N__582ca31d_4_k_cu_f3cdfc66_264466ignoreE,@object
	.size		_ZN40_INTERNAL_582ca31d_4_k_cu_f3cdfc66_264464cuda3std3__442_GLOBAL__N__582ca31d_4_k_cu_f3cdfc66_264466ignoreE,(_ZN40_INTERNAL_582ca31d_4_k_cu_f3cdfc66_264464cute7productE - _ZN40_INTERNAL_582ca31d_4_k_cu_f3cdfc66_264464cuda3std3__442_GLOBAL__N__582ca31d_4_k_cu_f3cdfc66_264466ignoreE)
_ZN40_INTERNAL_582ca31d_4_k_cu_f3cdfc66_264464cuda3std3__442_GLOBAL__N__582ca31d_4_k_cu_f3cdfc66_264466ignoreE:
	.zero		1
	.type		_ZN40_INTERNAL_582ca31d_4_k_cu_f3cdfc66_264464cute7productE,@object
	.size		_ZN40_INTERNAL_582ca31d_4_k_cu_f3cdfc66_264464cute7productE,(_ZN40_INTERNAL_582ca31d_4_k_cu_f3cdfc66_264464cuda3std3__45__cpo3endE - _ZN40_INTERNAL_582ca31d_4_k_cu_f3cdfc66_264464cute7productE)
_ZN40_INTERNAL_582ca31d_4_k_cu_f3cdfc66_264464cute7productE:
	.zero		1
	.type		_ZN40_INTERNAL_582ca31d_4_k_cu_f3cdfc66_264464cuda3std3__45__cpo3endE,@object
	.size		_ZN40_INTERNAL_582ca31d_4_k_cu_f3cdfc66_264464cuda3std3__45__cpo3endE,(_ZN40_INTERNAL_582ca31d_4_k_cu_f3cdfc66_264464cuda3std3__419piecewise_constructE - _ZN40_INTERNAL_582ca31d_4_k_cu_f3cdfc66_264464cuda3std3__45__cpo3endE)
_ZN40_INTERNAL_582ca31d_4_k_cu_f3cdfc66_264464cuda3std3__45__cpo3endE:
	.zero		1
	.type		_ZN40_INTERNAL_582ca31d_4_k_cu_f3cdfc66_264464cuda3std3__419piecewise_constructE,@object
	.size		_ZN40_INTERNAL_582ca31d_4_k_cu_f3cdfc66_264464cuda3std3__419piecewise_constructE,(_ZN40_INTERNAL_582ca31d_4_k_cu_f3cdfc66_264464cuda3std3__45__cpo4cendE - _ZN40_INTERNAL_582ca31d_4_k_cu_f3cdfc66_264464cuda3std3__419piecewise_constructE)
_ZN40_INTERNAL_582ca31d_4_k_cu_f3cdfc66_264464cuda3std3__419piecewise_constructE:
	.zero		1
	.type		_ZN40_INTERNAL_582ca31d_4_k_cu_f3cdfc66_264464cuda3std3__45__cpo4cendE,@object
	.size		_ZN40_INTERNAL_582ca31d_4_k_cu_f3cdfc66_264464cuda3std3__45__cpo4cendE,(_ZN40_INTERNAL_582ca31d_4_k_cu_f3cdfc66_264464cuda3std6ranges3__45__cpo4swapE - _ZN40_INTERNAL_582ca31d_4_k_cu_f3cdfc66_264464cuda3std3__45__cpo4cendE)
_ZN40_INTERNAL_582ca31d_4_k_cu_f3cdfc66_264464cuda3std3__45__cpo4cendE:
	.zero		1
	.type		_ZN40_INTERNAL_582ca31d_4_k_cu_f3cdfc66_264464cuda3std6ranges3__45__cpo4swapE,@object
	.size		_ZN40_INTERNAL_582ca31d_4_k_cu_f3cdfc66_264464cuda3std6ranges3__45__cpo4swapE,(.L_10 - _ZN40_INTERNAL_582ca31d_4_k_cu_f3cdfc66_264464cuda3std6ranges3__45__cpo4swapE)
_ZN40_INTERNAL_582ca31d_4_k_cu_f3cdfc66_264464cuda3std6ranges3__45__cpo4swapE:
	.zero		1
.L_10:


//--------------------- .nv.constant0._ZN7cutlass13device_kernelINS_4gemm6kernel13GemmUniversalIN4cute5tupleIJiiiiEEENS1_10collective13CollectiveMmaINS1_35MainloopSm100TmaUmmaWarpSpecializedILi34ELi2ELi4ENS5_IJNS4_1CILi1EEESB_SB_EEEEENS5_IJNSA_ILi64EEENSA_ILi128EEENSA_ILi32EEEEEENS_12float_e5m2_tENS5_IJlSB_lEEENS_12float_e4m3_tENS5_IJSB_llEEENS4_8TiledMMAINS4_8MMA_AtomIJNS4_10MMA_TraitsINS4_19SM100_MMA_F8F6F4_SSEJSI_SK_fSE_SF_NS4_17integral_constantINS4_4UMMA5MajorELSS_0EEENSQ_ISS_LSS_1EEENSQ_INSR_7ScaleInELSV_0EEESW_EEEEEENS4_6LayoutISC_NS5_IJNSA_ILi0EEES10_S10_EEEEENS5_IJNS4_10UnderscoreES13_S13_EEEEENS4_13SM90_TMA_LOADENS4_14ComposedLayoutINS4_7SwizzleILi1ELi4ELi3EEENS4_18smem_ptr_flag_bitsILi8EEENSZ_INS5_IJNSA_ILi8EEESG_EEENS5_IJSG_SB_EEEEEEEvNS4_8identityES16_NS17_INS18_ILi3ELi4ELi3EEES1B_NSZ_INS5_IJSF_S1C_EEENS5_IJSB_SF_EEEEEEEvS1H_EENS_8epilogue10collective18CollectiveEpilogueINS1O_23Sm100TmaWarpSpecializedILi2ELi2ELi32ELb0ELb0EEEJSH_NS5_IJNSZ_ISE_SB_EES1T_EEESI_SJ_SI_SJ_NS1O_6fusion15FusionCallbacksIS1S_NS1V_17LinearCombinationISI_fSI_fLNS_15FloatRoundStyleE2EEESH_S1U_JEEENS4_5SM1004TMEM4LOAD26SM100_TMEM_LOAD_16dp32b32xES16_NS17_INS18_ILi2ELi4ELi3EEES1B_NSZ_INS5_IJS1C_SE_EEENS5_IJSE_SB_EEEEEEENS4_39AutoVectorizingCopyWithAssumedAlignmentILi128EEENS4_14SM90_TMA_STOREES29_S2B_S2B_EEEvvEEEEvNT_6ParamsE --------------------------
	.section	.nv.constant0._ZN7cutlass13device_kernelINS_4gemm6kernel13GemmUniversalIN4cute5tupleIJiiiiEEENS1_10collective13CollectiveMmaINS1_35MainloopSm100TmaUmmaWarpSpecializedILi34ELi2ELi4ENS5_IJNS4_1CILi1EEESB_SB_EEEEENS5_IJNSA_ILi64EEENSA_ILi128EEENSA_ILi32EEEEEENS_12float_e5m2_tENS5_IJlSB_lEEENS_12float_e4m3_tENS5_IJSB_llEEENS4_8TiledMMAINS4_8MMA_AtomIJNS4_10MMA_TraitsINS4_19SM100_MMA_F8F6F4_SSEJSI_SK_fSE_SF_NS4_17integral_constantINS4_4UMMA5MajorELSS_0EEENSQ_ISS_LSS_1EEENSQ_INSR_7ScaleInELSV_0EEESW_EEEEEENS4_6LayoutISC_NS5_IJNSA_ILi0EEES10_S10_EEEEENS5_IJNS4_10UnderscoreES13_S13_EEEEENS4_13SM90_TMA_LOADENS4_14ComposedLayoutINS4_7SwizzleILi1ELi4ELi3EEENS4_18smem_ptr_flag_bitsILi8EEENSZ_INS5_IJNSA_ILi8EEESG_EEENS5_IJSG_SB_EEEEEEEvNS4_8identityES16_NS17_INS18_ILi3ELi4ELi3EEES1B_NSZ_INS5_IJSF_S1C_EEENS5_IJSB_SF_EEEEEEEvS1H_EENS_8epilogue10collective18CollectiveEpilogueINS1O_23Sm100TmaWarpSpecializedILi2ELi2ELi32ELb0ELb0EEEJSH_NS5_IJNSZ_ISE_SB_EES1T_EEESI_SJ_SI_SJ_NS1O_6fusion15FusionCallbacksIS1S_NS1V_17LinearCombinationISI_fSI_fLNS_15FloatRoundStyleE2EEESH_S1U_JEEENS4_5SM1004TMEM4LOAD26SM100_TMEM_LOAD_16dp32b32xES16_NS17_INS18_ILi2ELi4ELi3EEES1B_NSZ_INS5_IJS1C_SE_EEENS5_IJSE_SB_EEEEEEENS4_39AutoVectorizingCopyWithAssumedAlignmentILi128EEENS4_14SM90_TMA_STOREES29_S2B_S2B_EEEvvEEEEvNT_6ParamsE,"a",@progbits
	.sectionflags	@""
	.align	4
.nv.constant0._ZN7cutlass13device_kernelINS_4gemm6kernel13GemmUniversalIN4cute5tupleIJiiiiEEENS1_10collective13CollectiveMmaINS1_35MainloopSm100TmaUmmaWarpSpecializedILi34ELi2ELi4ENS5_IJNS4_1CILi1EEESB_SB_EEEEENS5_IJNSA_ILi64EEENSA_ILi128EEENSA_ILi32EEEEEENS_12float_e5m2_tENS5_IJlSB_lEEENS_12float_e4m3_tENS5_IJSB_llEEENS4_8TiledMMAINS4_8MMA_AtomIJNS4_10MMA_TraitsINS4_19SM100_MMA_F8F6F4_SSEJSI_SK_fSE_SF_NS4_17integral_constantINS4_4UMMA5MajorELSS_0EEENSQ_ISS_LSS_1EEENSQ_INSR_7ScaleInELSV_0EEESW_EEEEEENS4_6LayoutISC_NS5_IJNSA_ILi0EEES10_S10_EEEEENS5_IJNS4_10UnderscoreES13_S13_EEEEENS4_13SM90_TMA_LOADENS4_14ComposedLayoutINS4_7SwizzleILi1ELi4ELi3EEENS4_18smem_ptr_flag_bitsILi8EEENSZ_INS5_IJNSA_ILi8EEESG_EEENS5_IJSG_SB_EEEEEEEvNS4_8identityES16_NS17_INS18_ILi3ELi4ELi3EEES1B_NSZ_INS5_IJSF_S1C_EEENS5_IJSB_SF_EEEEEEEvS1H_EENS_8epilogue10collective18CollectiveEpilogueINS1O_23Sm100TmaWarpSpecializedILi2ELi2ELi32ELb0ELb0EEEJSH_NS5_IJNSZ_ISE_SB_EES1T_EEESI_SJ_SI_SJ_NS1O_6fusion15FusionCallbacksIS1S_NS1V_17LinearCombinationISI_fSI_fLNS_15FloatRoundStyleE2EEESH_S1U_JEEENS4_5SM1004TMEM4LOAD26SM100_TMEM_LOAD_16dp32b32xES16_NS17_INS18_ILi2ELi4ELi3EEES1B_NSZ_INS5_IJS1C_SE_EEENS5_IJSE_SB_EEEEEEENS4_39AutoVectorizingCopyWithAssumedAlignmentILi128EEENS4_14SM90_TMA_STOREES29_S2B_S2B_EEEvvEEEEvNT_6ParamsE:
	.zero		2944


//--------------------- SYMBOLS --------------------------

	.type		.nv.reservedSmem.offset0,@object
	.size		.nv.reservedSmem.offset0,0x4
	.type		.nv.reservedSmem.cap,@object
	.size		.nv.reservedSmem.cap,0x4
	.type		__assertfail,@function
